def gluon_tcgen05(
    a_ptr,
    b_ptr,
    c_ptr,
    M,
    N,
    K,
    stride_am,
    stride_bk,
    stride_cm,
    BLOCK_M: gl.constexpr,
    BLOCK_N: gl.constexpr,
    BLOCK_K: gl.constexpr,
    DTYPE: gl.constexpr,
    A_LAYOUT: gl.constexpr,
    B_LAYOUT: gl.constexpr,
    C_LAYOUT: gl.constexpr,
    B_SHAPE: gl.constexpr,
    TMEM_LAYOUT: gl.constexpr,
    TMEM_REG: gl.constexpr,
    TRANS_B: gl.constexpr,
    NUM_BUFFERS: gl.constexpr,
):
    a_desc = tma.make_tensor_descriptor(
        a_ptr, [M, K], [stride_am, 1], [BLOCK_M, BLOCK_K], A_LAYOUT
    )
    b_desc = tma.make_tensor_descriptor(
        b_ptr,
        [N, K] if TRANS_B else [K, N],
        [stride_bk, 1],
        B_SHAPE,
        B_LAYOUT,
    )
    c_desc = tma.make_tensor_descriptor(
        c_ptr, [M, N], [stride_cm, 1], [BLOCK_M, BLOCK_N], C_LAYOUT
    )

    a_bufs = gl.allocate_shared_memory(
        DTYPE, [NUM_BUFFERS, BLOCK_M, BLOCK_K], A_LAYOUT
    )
    b_bufs = gl.allocate_shared_memory(DTYPE, [NUM_BUFFERS] + B_SHAPE, B_LAYOUT)

    pid_m = gl.program_id(0)
    pid_n = gl.program_id(1)
    off_m = pid_m * BLOCK_M
    off_n = pid_n * BLOCK_N

    tma_bars = gl.allocate_shared_memory(
        gl.int64, [NUM_BUFFERS, 1], mbarrier.MBarrierLayout()
    )
    mma_bars = gl.allocate_shared_memory(
        gl.int64, [NUM_BUFFERS, 1], mbarrier.MBarrierLayout()
    )
    for i in gl.static_range(NUM_BUFFERS):
        mbarrier.init(tma_bars.index(i), count=1)
        mbarrier.init(mma_bars.index(i), count=1)

    acc_tmem = allocate_tensor_memory(gl.float32, [BLOCK_M, BLOCK_N], TMEM_LAYOUT)
    idx = 0
    phase = 0
    use_acc = False
    for k in range(0, K, BLOCK_K):
        a = a_bufs.index(idx)
        b = b_bufs.index(idx)
        tma_bar = tma_bars.index(idx)
        mma_bar = mma_bars.index(idx)
        mbarrier.expect(
            tma_bar, a_desc.block_type.nbytes + b_desc.block_type.nbytes
        )
        tma.async_copy_global_to_shared(a_desc, [off_m, k], tma_bar, a)
        tma.async_copy_global_to_shared(
            b_desc, [off_n, k] if TRANS_B else [k, off_n], tma_bar, b
        )
        mbarrier.wait(tma_bar, phase=phase)

        if TRANS_B:
            b = b.permute((1, 0))
        tcgen05_mma(a, b, acc_tmem, use_acc=use_acc)
        tcgen05_commit(mma_bar)
        mbarrier.wait(mma_bar, phase=phase)
        use_acc = True

        idx += 1
        if idx == NUM_BUFFERS:
            idx = 0
            phase ^= 1

    for i in gl.static_range(NUM_BUFFERS):
        mbarrier.invalidate(tma_bars.index(i))
        mbarrier.invalidate(mma_bars.index(i))

    acc = acc_tmem.load(TMEM_REG)
    c_smem = gl.allocate_shared_memory(DTYPE, [BLOCK_M, BLOCK_N], C_LAYOUT)
    c_smem.store(acc.to(DTYPE))
    fence_async_shared()
    tma.async_copy_shared_to_global(c_desc, [off_m, off_n], c_smem)
    tma.store_wait(pendings=0)

# config = {"BLOCK_K": 64, "BLOCK_M": 128, "BLOCK_N": 64, "arch": "sm_100", "dtype": "fp8e4m3", "num_buffers": 4, "num_warps": 8, "trans_b": 1}
# arch = sm_100


// ===== COMPILED SASS (sm_100a) =====

	.target	sm_100a

	.elftype	@"ET_EXEC"


//--------------------- .note.nv.tkinfo           --------------------------
	.section	.note.nv.tkinfo,"",@"SHT_NOTE"
	.sectionflags	@"SHF_NOTE_NV_TKINFO"
	.tkinfo
        /*0018*/ 	.word	0x00000081
        /*0030*/ 	.string	""
        /*0030*/ 	.string	"ptxas-blackwell"
        /*0030*/ 	.string	"Cuda compilation tools, release 12.9, V12.9.86"
        /*0030*/ 	.string	"Build cuda_12.9.r12.9/compiler.36037853_0"
        /*0030*/ 	.string	"-v  -suppress-debug-info  -lineinfo  -arch sm_100a "



//--------------------- .note.nv.cuver            --------------------------
	.section	.note.nv.cuver,"",@"SHT_NOTE"
	.sectionflags	@"SHF_NOTE_NV_CUVER"
        /*0018*/ 	.short	0x0001
        /*001a*/ 	.short	0x0064
        /*001c*/ 	.short	0x0001
        /*001e*/ 	.short	0x0000
        /*0020*/ 	.short	0x0001
        /*0022*/ 	.short	0x0000


//--------------------- .nv.info                  --------------------------
	.section	.nv.info,"",@"SHT_CUDA_INFO"
	.align	4


	//----- nvinfo : EIATTR_REGCOUNT
	.align		4
        /*0000*/ 	.byte	0x04, 0x2f
        /*0002*/ 	.short	(.L_4 - .L_3)
	.align		4
.L_3:
        /*0004*/ 	.word	index@(gluon_tcgen05)
        /*0008*/ 	.word	0x00000027


	//----- nvinfo : EIATTR_FRAME_SIZE
	.align		4
.L_4:
        /*000c*/ 	.byte	0x04, 0x11
        /*000e*/ 	.short	(.L_6 - .L_5)
	.align		4
.L_5:
        /*0010*/ 	.word	index@($__internal_2_$__cuda_sm10x_tcgen05_guardrail_trap_unallocated_columns_being_dealloced)
        /*0014*/ 	.word	0x00000000


	//----- nvinfo : EIATTR_FRAME_SIZE
	.align		4
.L_6:
        /*0018*/ 	.byte	0x04, 0x11
        /*001a*/ 	.short	(.L_8 - .L_7)
	.align		4
.L_7:
        /*001c*/ 	.word	index@($__internal_1_$__cuda_sm10x_tcgen05_guardrail_trap_phase_invalid_during_alloc)
        /*0020*/ 	.word	0x00000000


	//----- nvinfo : EIATTR_FRAME_SIZE
	.align		4
.L_8:
        /*0024*/ 	.byte	0x04, 0x11
        /*0026*/ 	.short	(.L_10 - .L_9)
	.align		4
.L_9:
        /*0028*/ 	.word	index@($__internal_0_$__cuda_sm10x_tcgen05_guardrail_trap_col_being_dealloced_not_returned_by_alloc)
        /*002c*/ 	.word	0x00000000


	//----- nvinfo : EIATTR_FRAME_SIZE
	.align		4
.L_10:
        /*0030*/ 	.byte	0x04, 0x11
        /*0032*/ 	.short	(.L_12 - .L_11)
	.align		4
.L_11:
        /*0034*/ 	.word	index@(gluon_tcgen05)
        /*0038*/ 	.word	0x00000000


	//----- nvinfo : EIATTR_MIN_STACK_SIZE
	.align		4
.L_12:
        /*003c*/ 	.byte	0x04, 0x12
        /*003e*/ 	.short	(.L_14 - .L_13)
	.align		4
.L_13:
        /*0040*/ 	.word	index@(gluon_tcgen05)
        /*0044*/ 	.word	0x00000000
.L_14:


//--------------------- .nv.info.gluon_tcgen05    --------------------------
	.section	.nv.info.gluon_tcgen05,"",@"SHT_CUDA_INFO"
	.sectionflags	@""
	.align	4


	//----- nvinfo : EIATTR_CUDA_API_VERSION
	.align		4
        /*0000*/ 	.byte	0x04, 0x37
        /*0002*/ 	.short	(.L_16 - .L_15)
.L_15:
        /*0004*/ 	.word	0x00000081


	//----- nvinfo : EIATTR_KPARAM_INFO
	.align		4
.L_16:
        /*0008*/ 	.byte	0x04, 0x17
        /*000a*/ 	.short	(.L_18 - .L_17)
.L_17:
        /*000c*/ 	.word	0x00000000
        /*0010*/ 	.short	0x000a
        /*0012*/ 	.short	0x0048
        /*0014*/ 	.byte	0x00, 0xf4, 0x21, 0x00


	//----- nvinfo : EIATTR_KPARAM_INFO
	.align		4
.L_18:
        /*0018*/ 	.byte	0x04, 0x17
        /*001a*/ 	.short	(.L_20 - .L_19)
.L_19:
        /*001c*/ 	.word	0x00000000
        /*0020*/ 	.short	0x0009
        /*0022*/ 	.short	0x0040
        /*0024*/ 	.byte	0x00, 0xf4, 0x21, 0x00


	//----- nvinfo : EIATTR_KPARAM_INFO
	.align		4
.L_20:
        /*0028*/ 	.byte	0x04, 0x17
        /*002a*/ 	.short	(.L_22 - .L_21)
.L_21:
        /*002c*/ 	.word	0x00000000
        /*0030*/ 	.short	0x0008
        /*0032*/ 	.short	0x0038
        /*0034*/ 	.byte	0x00, 0xf0, 0x21, 0x00


	//----- nvinfo : EIATTR_KPARAM_INFO
	.align		4
.L_22:
        /*0038*/ 	.byte	0x04, 0x17
        /*003a*/ 	.short	(.L_24 - .L_23)
.L_23:
        /*003c*/ 	.word	0x00000000
        /*0040*/ 	.short	0x0007
        /*0042*/ 	.short	0x0030
        /*0044*/ 	.byte	0x00, 0xf0, 0x21, 0x00


	//----- nvinfo : EIATTR_KPARAM_INFO
	.align		4
.L_24:
        /*0048*/ 	.byte	0x04, 0x17
        /*004a*/ 	.short	(.L_26 - .L_25)
.L_25:
        /*004c*/ 	.word	0x00000000
        /*0050*/ 	.short	0x0006
        /*0052*/ 	.short	0x0028
        /*0054*/ 	.byte	0x00, 0xf0, 0x21, 0x00


	//----- nvinfo : EIATTR_KPARAM_INFO
	.align		4
.L_26:
        /*0058*/ 	.byte	0x04, 0x17
        /*005a*/ 	.short	(.L_28 - .L_27)
.L_27:
        /*005c*/ 	.word	0x00000000
        /*0060*/ 	.short	0x0005
        /*0062*/ 	.short	0x0020
        /*0064*/ 	.byte	0x00, 0xf0, 0x11, 0x00


	//----- nvinfo : EIATTR_KPARAM_INFO
	.align		4
.L_28:
        /*0068*/ 	.byte	0x04, 0x17
        /*006a*/ 	.short	(.L_30 - .L_29)
.L_29:
        /*006c*/ 	.word	0x00000000
        /*0070*/ 	.short	0x0004
        /*0072*/ 	.short	0x001c
        /*0074*/ 	.byte	0x00, 0xf0, 0x11, 0x00


	//----- nvinfo : EIATTR_KPARAM_INFO
	.align		4
.L_30:
        /*0078*/ 	.byte	0x04, 0x17
        /*007a*/ 	.short	(.L_32 - .L_31)
.L_31:
        /*007c*/ 	.word	0x00000000
        /*0080*/ 	.short	0x0003
        /*0082*/ 	.short	0x0018
        /*0084*/ 	.byte	0x00, 0xf0, 0x11, 0x00


	//----- nvinfo : EIATTR_KPARAM_INFO
	.align		4
.L_32:
        /*0088*/ 	.byte	0x04, 0x17
        /*008a*/ 	.short	(.L_34 - .L_33)
.L_33:
        /*008c*/ 	.word	0x00000000
        /*0090*/ 	.short	0x0002
        /*0092*/ 	.short	0x0010
        /*0094*/ 	.byte	0x00, 0xf4, 0x21, 0x00


	//----- nvinfo : EIATTR_KPARAM_INFO
	.align		4
.L_34:
        /*0098*/ 	.byte	0x04, 0x17
        /*009a*/ 	.short	(.L_36 - .L_35)
.L_35:
        /*009c*/ 	.word	0x00000000
        /*00a0*/ 	.short	0x0001
        /*00a2*/ 	.short	0x0008
        /*00a4*/ 	.byte	0x00, 0xf4, 0x21, 0x00


	//----- nvinfo : EIATTR_KPARAM_INFO
	.align		4
.L_36:
        /*00a8*/ 	.byte	0x04, 0x17
        /*00aa*/ 	.short	(.L_38 - .L_37)
.L_37:
        /*00ac*/ 	.word	0x00000000
        /*00b0*/ 	.short	0x0000
        /*00b2*/ 	.short	0x0000
        /*00b4*/ 	.byte	0x00, 0xf4, 0x21, 0x00


	//----- nvinfo : EIATTR_AT_ENTRY_FRAGMENTS
	.align		4
.L_38:
        /*00b8*/ 	.byte	0x04, 0x4f
        /*00ba*/ 	.short	(.L_40 - .L_39)


	//   ....[0]....
.L_39:
        /*00bc*/ 	.word	0x00000004


	//----- nvinfo : EIATTR_RESERVED_SMEM_USED
	.align		4
.L_40:
        /*00c0*/ 	.byte	0x01, 0x41
	.zero		2


	//----- nvinfo : EIATTR_SPARSE_MMA_MASK
	.align		4
        /*00c4*/ 	.byte	0x03, 0x50
        /*00c6*/ 	.short	0x0000


	//----- nvinfo : EIATTR_TCGEN05_1CTA_USED
	.align		4
        /*00c8*/ 	.byte	0x01, 0x51
	.zero		2


	//----- nvinfo : EIATTR_MAXREG_COUNT
	.align		4
        /*00cc*/ 	.byte	0x03, 0x1b
        /*00ce*/ 	.short	0x00ff


	//----- nvinfo : EIATTR_NUM_BARRIERS
	.align		4
        /*00d0*/ 	.byte	0x02, 0x4c
        /*00d2*/ 	.byte	0x01
	.zero		1


	//----- nvinfo : EIATTR_INT_WARP_WIDE_INSTR_OFFSETS
	.align		4
        /*00d4*/ 	.byte	0x04, 0x31
        /*00d6*/ 	.short	(.L_42 - .L_41)


	//   ....[0]....
.L_41:
        /*00d8*/ 	.word	0x00001670


	//   ....[1]....
        /*00dc*/ 	.word	0x00001690


	//   ....[2]....
        /*00e0*/ 	.word	0x00001710


	//   ....[3]....
        /*00e4*/ 	.word	0x00001ad0


	//   ....[4]....
        /*00e8*/ 	.word	0x00001ae0


	//   ....[5]....
        /*00ec*/ 	.word	0x00001af0


	//   ....[6]....
        /*00f0*/ 	.word	0x00001b00


	//   ....[7]....
        /*00f4*/ 	.word	0x00001d80


	//   ....[8]....
        /*00f8*/ 	.word	0x00001d90


	//   ....[9]....
        /*00fc*/ 	.word	0x00001f10


	//   ....[10]....
        /*0100*/ 	.word	0x00001f60


	//   ....[11]....
        /*0104*/ 	.word	0x00001f70


	//   ....[12]....
        /*0108*/ 	.word	0x00001fa0


	//   ....[13]....
        /*010c*/ 	.word	0x000021b0


	//   ....[14]....
        /*0110*/ 	.word	0x000021c0


	//   ....[15]....
        /*0114*/ 	.word	0x00002540


	//   ....[16]....
        /*0118*/ 	.word	0x00002550


	//   ....[17]....
        /*011c*/ 	.word	0x00002890


	//   ....[18]....
        /*0120*/ 	.word	0x000028e0


	//----- nvinfo : EIATTR_COOP_GROUP_MASK_REGIDS
	.align		4
.L_42:
        /*0124*/ 	.byte	0x04, 0x29
        /*0126*/ 	.short	(.L_44 - .L_43)


	//   ....[0]....
.L_43:
        /*0128*/ 	.word	0xffffffff


	//   ....[1]....
        /*012c*/ 	.word	0xffffffff


	//   ....[2]....
        /*0130*/ 	.word	0xffffffff


	//   ....[3]....
        /*0134*/ 	.word	0xffffffff


	//   ....[4]....
        /*0138*/ 	.word	0xffffffff


	//   ....[5]....
        /*013c*/ 	.word	0xffffffff


	//   ....[6]....
        /*0140*/ 	.word	0xffffffff


	//   ....[7]....
        /*0144*/ 	.word	0xffffffff


	//   ....[8]....
        /*0148*/ 	.word	0xffffffff


	//   ....[9]....
        /*014c*/ 	.word	0xffffffff


	//----- nvinfo : EIATTR_COOP_GROUP_INSTR_OFFSETS
	.align		4
.L_44:
        /*0150*/ 	.byte	0x04, 0x28
        /*0152*/ 	.short	(.L_46 - .L_45)


	//   ....[0]....
.L_45:
        /*0154*/ 	.word	0x00000050


	//   ....[1]....
        /*0158*/ 	.word	0x00000310


	//   ....[2]....
        /*015c*/ 	.word	0x000004f0


	//   ....[3]....
        /*0160*/ 	.word	0x00000980


	//   ....[4]....
        /*0164*/ 	.word	0x00000ac0


	//   ....[5]....
        /*0168*/ 	.word	0x00000fa0


	//   ....[6]....
        /*016c*/ 	.word	0x000010e0


	//   ....[7]....
        /*0170*/ 	.word	0x00001530


	//   ....[8]....
        /*0174*/ 	.word	0x00002720


	//   ....[9]....
        /*0178*/ 	.word	0x00002990


	//----- nvinfo : EIATTR_VRC_CTA_INIT_COUNT
	.align		4
.L_46:
        /*017c*/ 	.byte	0x02, 0x4a
        /*017e*/ 	.byte	0x80
	.zero		1


	//----- nvinfo : EIATTR_MBARRIER_INSTR_OFFSETS
	.align		4
        /*0180*/ 	.byte	0x04, 0x39
        /*0182*/ 	.short	(.L_48 - .L_47)


	//   ....[0]....
.L_47:
        /*0184*/ 	.word	0x00001730
        /*0188*/ 	.word	0x000000ff
        /*018c*/ 	.word	0x0000c000
        /*0190*/ 	.short	0x0100
        /*0192*/ 	.byte	0x08
	.zero		1


	//   ....[1]....
        /*0194*/ 	.word	0x00001740
        /*0198*/ 	.word	0x000000ff
        /*019c*/ 	.word	0x0000c020
        /*01a0*/ 	.short	0x0100
        /*01a2*/ 	.byte	0x08
	.zero		1


	//   ....[2]....
        /*01a4*/ 	.word	0x000017f0
        /*01a8*/ 	.word	0x000000ff
        /*01ac*/ 	.word	0x0000c008
        /*01b0*/ 	.short	0x0100
        /*01b2*/ 	.byte	0x08
	.zero		1


	//   ....[3]....
        /*01b4*/ 	.word	0x00001800
        /*01b8*/ 	.word	0x000000ff
        /*01bc*/ 	.word	0x0000c028
        /*01c0*/ 	.short	0x0100
        /*01c2*/ 	.byte	0x08
	.zero		1


	//   ....[4]....
        /*01c4*/ 	.word	0x000018e0
        /*01c8*/ 	.word	0x000000ff
        /*01cc*/ 	.word	0x0000c010
        /*01d0*/ 	.short	0x0100
        /*01d2*/ 	.byte	0x08
	.zero		1


	//   ....[5]....
        /*01d4*/ 	.word	0x000018f0
        /*01d8*/ 	.word	0x000000ff
        /*01dc*/ 	.word	0x0000c030
        /*01e0*/ 	.short	0x0100
        /*01e2*/ 	.byte	0x08
	.zero		1


	//   ....[6]....
        /*01e4*/ 	.word	0x00001a00
        /*01e8*/ 	.word	0x000000ff
        /*01ec*/ 	.word	0x0000c018
        /*01f0*/ 	.short	0x0100
        /*01f2*/ 	.byte	0x08
	.zero		1


	//   ....[7]....
        /*01f4*/ 	.word	0x00001a10
        /*01f8*/ 	.word	0x000000ff
        /*01fc*/ 	.word	0x0000c038
        /*0200*/ 	.short	0x0100
        /*0202*/ 	.byte	0x08
	.zero		1


	//   ....[8]....
        /*0204*/ 	.word	0x00001be0
        /*0208*/ 	.word	0x000000ff
        /*020c*/ 	.word	0x0000c000
        /*0210*/ 	.short	0x010a
        /*0212*/ 	.byte	0x08
	.zero		1


	//   ....[9]....
        /*0214*/ 	.word	0x00001de0
        /*0218*/ 	.word	0x000000ff
        /*021c*/ 	.word	0x0000c020
        /*0220*/ 	.short	0x010a
        /*0222*/ 	.byte	0x08
	.zero		1


	//   ....[10]....
        /*0224*/ 	.word	0x00002010
        /*0228*/ 	.word	0x000000ff
        /*022c*/ 	.word	0x0000c000
        /*0230*/ 	.short	0x010a
        /*0232*/ 	.byte	0x1c
	.zero		1


	//   ....[11]....
        /*0234*/ 	.word	0x00002200
        /*0238*/ 	.word	0x000000ff
        /*023c*/ 	.word	0x0000c020
        /*0240*/ 	.short	0x010a
        /*0242*/ 	.byte	0x1c
	.zero		1


	//   ....[12]....
        /*0244*/ 	.word	0x000022d0
        /*0248*/ 	.word	0x000000ff
        /*024c*/ 	.word	0x0000c000
        /*0250*/ 	.short	0x0108
        /*0252*/ 	.byte	0x08
	.zero		1


	//   ....[13]....
        /*0254*/ 	.word	0x000022e0
        /*0258*/ 	.word	0x000000ff
        /*025c*/ 	.word	0x0000c020
        /*0260*/ 	.short	0x0108
        /*0262*/ 	.byte	0x08
	.zero		1


	//   ....[14]....
        /*0264*/ 	.word	0x00002330
        /*0268*/ 	.word	0x000000ff
        /*026c*/ 	.word	0x0000c008
        /*0270*/ 	.short	0x0108
        /*0272*/ 	.byte	0x08
	.zero		1


	//   ....[15]....
        /*0274*/ 	.word	0x00002340
        /*0278*/ 	.word	0x000000ff
        /*027c*/ 	.word	0x0000c028
        /*0280*/ 	.short	0x0108
        /*0282*/ 	.byte	0x08
	.zero		1


	//   ....[16]....
        /*0284*/ 	.word	0x00002390
        /*0288*/ 	.word	0x000000ff
        /*028c*/ 	.word	0x0000c010
        /*0290*/ 	.short	0x0108
        /*0292*/ 	.byte	0x08
	.zero		1


	//   ....[17]....
        /*0294*/ 	.word	0x000023a0
        /*0298*/ 	.word	0x000000ff
        /*029c*/ 	.word	0x0000c030
        /*02a0*/ 	.short	0x0108
        /*02a2*/ 	.byte	0x08
	.zero		1


	//   ....[18]....
        /*02a4*/ 	.word	0x000023f0
        /*02a8*/ 	.word	0x000000ff
        /*02ac*/ 	.word	0x0000c018
        /*02b0*/ 	.short	0x0108
        /*02b2*/ 	.byte	0x08
	.zero		1


	//   ....[19]....
        /*02b4*/ 	.word	0x00002400
        /*02b8*/ 	.word	0x000000ff
        /*02bc*/ 	.word	0x0000c038
        /*02c0*/ 	.short	0x0108
        /*02c2*/ 	.byte	0x08
	.zero		1


	//   ....[20]....
        /*02c4*/ 	.word	0x000029b0
        /*02c8*/ 	.word	0x000000ff
        /*02cc*/ 	.word	0x0000c000
        /*02d0*/ 	.short	0x010a
        /*02d2*/ 	.byte	0x08
	.zero		1


	//   ....[21]....
        /*02d4*/ 	.word	0x000029e0
        /*02d8*/ 	.word	0x000000ff
        /*02dc*/ 	.word	0x0000c020
        /*02e0*/ 	.short	0x010a
        /*02e2*/ 	.byte	0x08
	.zero		1


	//   ....[22]....
        /*02e4*/ 	.word	0x00002a10
        /*02e8*/ 	.word	0x000000ff
        /*02ec*/ 	.word	0x0000c000
        /*02f0*/ 	.short	0x010a
        /*02f2*/ 	.byte	0x1c
	.zero		1


	//   ....[23]....
        /*02f4*/ 	.word	0x00002a40
        /*02f8*/ 	.word	0x000000ff
        /*02fc*/ 	.word	0x0000c020
        /*0300*/ 	.short	0x010a
        /*0302*/ 	.byte	0x1c
	.zero		1


	//----- nvinfo : EIATTR_NUM_MBARRIERS
	.align		4
.L_48:
        /*0304*/ 	.byte	0x03, 0x38
        /*0306*/ 	.short	0x0008


	//----- nvinfo : EIATTR_EXIT_INSTR_OFFSETS
	.align		4
        /*0308*/ 	.byte	0x04, 0x1c
        /*030a*/ 	.short	(.L_50 - .L_49)


	//   ....[0]....
.L_49:
        /*030c*/ 	.word	0x000029a0


	//----- nvinfo : EIATTR_REQNTID
	.align		4
.L_50:
        /*0310*/ 	.byte	0x04, 0x10
        /*0312*/ 	.short	(.L_52 - .L_51)
.L_51:
        /*0314*/ 	.word	0x00000100
        /*0318*/ 	.word	0x00000001
        /*031c*/ 	.word	0x00000001


	//----- nvinfo : EIATTR_CRS_STACK_SIZE
	.align		4
.L_52:
        /*0320*/ 	.byte	0x04, 0x1e
        /*0322*/ 	.short	(.L_54 - .L_53)
.L_53:
        /*0324*/ 	.word	0x00000000


	//----- nvinfo : EIATTR_CBANK_PARAM_SIZE
	.align		4
.L_54:
        /*0328*/ 	.byte	0x03, 0x19
        /*032a*/ 	.short	0x0050


	//----- nvinfo : EIATTR_PARAM_CBANK
	.align		4
        /*032c*/ 	.byte	0x04, 0x0a
        /*032e*/ 	.short	(.L_56 - .L_55)
	.align		4
.L_55:
        /*0330*/ 	.word	index@(.nv.constant0.gluon_tcgen05)
        /*0334*/ 	.short	0x0380
        /*0336*/ 	.short	0x0050


	//----- nvinfo : EIATTR_SW_WAR
	.align		4
.L_56:
        /*0338*/ 	.byte	0x04, 0x36
        /*033a*/ 	.short	(.L_58 - .L_57)
.L_57:
        /*033c*/ 	.word	0x00000008
.L_58:


//--------------------- .nv.compat                --------------------------
	.section	.nv.compat,"",@"SHT_CUDA_COMPAT_INFO"
	.align	4
        /*0000*/ 	.byte	0x02, 0x02, 0x02, 0x00, 0x02, 0x05, 0x05, 0x00, 0x02, 0x03, 0x03, 0x00, 0x02, 0x06, 0x01, 0x00


//--------------------- .nv.callgraph             --------------------------
	.section	.nv.callgraph,"",@"SHT_CUDA_CALLGRAPH"
	.align	4
	.sectionentsize	8
	.align		4
        /*0000*/ 	.word	0x00000000
	.align		4
        /*0004*/ 	.word	0xffffffff
	.align		4
        /*0008*/ 	.word	0x00000000
	.align		4
        /*000c*/ 	.word	0xfffffffe
	.align		4
        /*0010*/ 	.word	0x00000000
	.align		4
        /*0014*/ 	.word	0xfffffffd
	.align		4
        /*0018*/ 	.word	0x00000000
	.align		4
        /*001c*/ 	.word	0xfffffffc


//--------------------- .text.gluon_tcgen05       --------------------------
	.section	.text.gluon_tcgen05,"ax",@progbits
	.align	128
        .global         gluon_tcgen05
        .type           gluon_tcgen05,@function
        .size           gluon_tcgen05,(.L_x_86 - gluon_tcgen05)
        .other          gluon_tcgen05,@"STO_CUDA_ENTRY STV_DEFAULT"
gluon_tcgen05:
.text.gluon_tcgen05:
[----:B------:R-:W1:Y:S01]  /*0000*/  LDC R1, c[0x0][0x37c] ;  /* 0x0000df00ff017b82 */ /* 0x000e620000000800 */
[----:B------:R-:W2:Y:S02]  /*0010*/  S2R R0, SR_TID.X ;  /* 0x0000000000007919 */ /* 0x000ea40000002100 */
[----:B--2---:R-:W-:-:S13]  /*0020*/  ISETP.GE.U32.AND P2, PT, R0, 0x20, PT ;  /* 0x000000200000780c */ /* 0x004fda0003f46070 */
[----:B------:R-:W-:Y:S05]  /*0030*/  @P2 BRA `(.L_x_0) ;  /* 0x0000000000b82947 */ /* 0x000fea0003800000 */
[----:B------:R-:W2:Y:S01]  /*0040*/  S2UR UR6, SR_CgaCtaId ;  /* 0x00000000000679c3 */ /* 0x000ea20000008800 */
[----:B------:R-:W-:Y:S01]  /*0050*/  NOP ;  /* 0x0000000000007918 */ /* 0x000fe20000000000 */
[----:B------:R-:W-:Y:S02]  /*0060*/  UMOV UR4, 0x40 ;  /* 0x0000004000047882 */ /* 0x000fe40000000000 */
[----:B--2---:R-:W-:-:S09]  /*0070*/  ULEA UR4, UR6, UR4, 0x18 ;  /* 0x0000000406047291 */ /* 0x004fd2000f8ec0ff */
[----:B------:R-:W2:Y:S01]  /*0080*/  LDS.U8 R2, [UR4] ;  /* 0x00000004ff027984 */ /* 0x000ea20008000000 */
[----:B------:R-:W-:Y:S02]  /*0090*/  UMOV UR4, 0x400 ;  /* 0x0000040000047882 */ /* 0x000fe40000000000 */
[----:B------:R-:W-:Y:S01]  /*00a0*/  ULEA UR4, UR6, UR4, 0x18 ;  /* 0x0000000406047291 */ /* 0x000fe2000f8ec0ff */
[----:B--2---:R-:W-:-:S13]  /*00b0*/  ISETP.NE.AND P0, PT, R2, RZ, PT ;  /* 0x000000ff0200720c */ /* 0x004fda0003f05270 */
[----:B------:R-:W-:Y:S05]  /*00c0*/  @P0 BRA `(.L_x_1) ;  /* 0x00000000007c0947 */ /* 0x000fea0003800000 */
[----:B------:R-:W-:-:S13]  /*00d0*/  ELECT P0, URZ, PT ;  /* 0x0000000000ff782f */ /* 0x000fda0003800000 */
[----:B------:R-:W-:Y:S05]  /*00e0*/  @!P0 BRA `(.L_x_2) ;  /* 0x0000000000848947 */ /* 0x000fea0003800000 */
[----:B------:R-:W-:Y:S01]  /*00f0*/  UMOV UR5, 0x2 ;  /* 0x0000000200057882 */ /* 0x000fe20000000000 */
[----:B------:R-:W-:Y:S02]  /*0100*/  IMAD.MOV.U32 R5, RZ, RZ, 0x1 ;  /* 0x00000001ff057424 */ /* 0x000fe400078e00ff */
[----:B------:R-:W-:Y:S02]  /*0110*/  IMAD.MOV.U32 R3, RZ, RZ, 0x3 ;  /* 0x00000003ff037424 */ /* 0x000fe400078e00ff */
[----:B------:R-:W-:Y:S04]  /*0120*/  DEPBAR.LE SB2, 0x36 ;  /* 0x0000ad800000791a */ /* 0x000fe80000000000 */
[----:B------:R-:W2:Y:S02]  /*0130*/  UTCATOMSWS.FIND_AND_SET.ALIGN UP0, UR5, UR5 ;  /* 0x00000005000575e3 */ /* 0x000ea40008000800 */
[----:B--2---:R-:W-:-:S04]  /*0140*/  PLOP3.LUT P0, PT, PT, PT, UP0, 0x80, 0x8 ;  /* 0x000000000008781c */ /* 0x004fc80003f0f008 */
[----:B------:R-:W-:-:S04]  /*0150*/  SEL R2, RZ, 0xffffffff, !P0 ;  /* 0xffffffffff027807 */ /* 0x000fc80004000000 */
[----:B------:R-:W-:Y:S01]  /*0160*/  ISETP.NE.AND P0, PT, R2, RZ, PT ;  /* 0x000000ff0200720c */ /* 0x000fe20003f05270 */
[----:B------:R-:W-:-:S12]  /*0170*/  IMAD.U32 R2, RZ, RZ, UR5 ;  /* 0x00000005ff027e24 */ /* 0x000fd8000f8e00ff */
[----:B------:R-:W-:Y:S05]  /*0180*/  @P0 BRA `(.L_x_3) ;  /* 0x0000000000240947 */ /* 0x000fea0003800000 */
.L_x_4:
[----:B------:R-:W-:Y:S05]  /*0190*/  NANOSLEEP 0x64 ;  /* 0x000000640000795d */ /* 0x000fea0003800000 */
[----:B------:R-:W-:-:S05]  /*01a0*/  UMOV UR5, 0x2 ;  /* 0x0000000200057882 */ /* 0x000fca0000000000 */
[----:B------:R-:W-:Y:S04]  /*01b0*/  DEPBAR.LE SB2, 0x36 ;  /* 0x0000ad800000791a */ /* 0x000fe80000000000 */
[----:B------:R-:W2:Y:S02]  /*01c0*/  UTCATOMSWS.FIND_AND_SET.ALIGN UP0, UR5, UR5 ;  /* 0x00000005000575e3 */ /* 0x000ea40008000800 */
[----:B--2---:R-:W-:-:S04]  /*01d0*/  PLOP3.LUT P0, PT, PT, PT, UP0, 0x80, 0x8 ;  /* 0x000000000008781c */ /* 0x004fc80003f0f008 */
[----:B------:R-:W-:-:S04]  /*01e0*/  SEL R2, RZ, 0xffffffff, !P0 ;  /* 0xffffffffff027807 */ /* 0x000fc80004000000 */
[----:B------:R-:W-:Y:S01]  /*01f0*/  ISETP.NE.AND P0, PT, R2, RZ, PT ;  /* 0x000000ff0200720c */ /* 0x000fe20003f05270 */
[----:B------:R-:W-:-:S12]  /*0200*/  IMAD.U32 R2, RZ, RZ, UR5 ;  /* 0x00000005ff027e24 */ /* 0x000fd8000f8e00ff */
[----:B------:R-:W-:Y:S05]  /*0210*/  @!P0 BRA `(.L_x_4) ;  /* 0xfffffffc00dc8947 */ /* 0x000fea000383ffff */
.L_x_3:
[C---:B------:R-:W-:Y:S01]  /*0220*/  VIADD R4, R2.reuse, 0x10 ;  /* 0x0000001002047836 */ /* 0x040fe20000000000 */
[----:B------:R-:W-:Y:S01]  /*0230*/  UMOV UR5, 0x50 ;  /* 0x0000005000057882 */ /* 0x000fe20000000000 */
[----:B------:R-:W-:Y:S01]  /*0240*/  SHF.L.U32 R3, R3, R2, RZ ;  /* 0x0000000203037219 */ /* 0x000fe200000006ff */
[----:B------:R-:W-:Y:S01]  /*0250*/  ULEA UR5, UR6, UR5, 0x18 ;  /* 0x0000000506057291 */ /* 0x000fe2000f8ec0ff */
[----:B------:R-:W-:Y:S01]  /*0260*/  IMAD.SHL.U32 R2, R2, 0x20, RZ ;  /* 0x0000002002027824 */ /* 0x000fe200078e00ff */
[----:B------:R-:W-:-:S04]  /*0270*/  SHF.L.U32 R4, R5, R4, RZ ;  /* 0x0000000405047219 */ /* 0x000fc800000006ff */
[----:B------:R-:W-:-:S05]  /*0280*/  LOP3.LUT R3, R4, R3, RZ, 0xfc, !PT ;  /* 0x0000000304037212 */ /* 0x000fca00078efcff */
[----:B------:R2:W-:Y:S04]  /*0290*/  ATOMS.OR RZ, [UR5], R3 ;  /* 0x00000003ffff798c */ /* 0x0005e8000b000005 */
[----:B------:R2:W-:Y:S01]  /*02a0*/  STS [UR4], R2 ;  /* 0x00000002ff007988 */ /* 0x0005e20008000804 */
[----:B------:R-:W-:Y:S05]  /*02b0*/  BRA `(.L_x_2) ;  /* 0x0000000000107947 */ /* 0x000fea0003800000 */
.L_x_1:
[----:B------:R-:W-:Y:S01]  /*02c0*/  IMAD.MOV.U32 R3, RZ, RZ, -0x1 ;  /* 0xffffffffff037424 */ /* 0x000fe200078e00ff */
[----:B------:R-:W-:-:S04]  /*02d0*/  MOV R2, 0x300 ;  /* 0x0000030000027802 */ /* 0x000fc80000000f00 */
[----:B------:R2:W-:Y:S03]  /*02e0*/  STS [UR4], R3 ;  /* 0x00000003ff007988 */ /* 0x0005e60008000804 */
[----:B-12---:R-:W-:Y:S05]  /*02f0*/  CALL.REL.NOINC `($__internal_1_$__cuda_sm10x_tcgen05_guardrail_trap_phase_invalid_during_alloc) ;  /* 0x0000002400e87944 */ /* 0x006fea0003c00000 */
.L_x_2:
[----:B------:R-:W-:Y:S05]  /*0300*/  WARPSYNC.ALL ;  /* 0x0000000000007948 */ /* 0x000fea0003800000 */
[----:B------:R-:W-:Y:S01]  /*0310*/  NOP ;  /* 0x0000000000007918 */ /* 0x000fe20000000000 */
.L_x_0:
[----:B------:R-:W3:Y:S08]  /*0320*/  S2UR UR4, SR_CgaCtaId ;  /* 0x00000000000479c3 */ /* 0x000ef00000008800 */
[----:B------:R-:W-:Y:S01]  /*0330*/  BAR.SYNC.DEFER_BLOCKING 0x0 ;  /* 0x0000000000007b1d */ /* 0x000fe20000010000 */
[----:B------:R-:W-:-:S05]  /*0340*/  LOP3.LUT R36, R0, 0xff, RZ, 0xc0, !PT ;  /* 0x000000ff00247812 */ /* 0x000fca00078ec0ff */
[----:B------:R-:W-:Y:S02]  /*0350*/  UMOV UR8, 0x400 ;  /* 0x0000040000087882 */ /* 0x000fe40000000000 */
[----:B------:R-:W4:Y:S08]  /*0360*/  LDC R7, c[0x0][0x3a0] ;  /* 0x0000e800ff077b82 */ /* 0x000f300000000800 */
[----:B------:R-:W5:Y:S01]  /*0370*/  S2UR UR9, SR_CTAID.Y ;  /* 0x00000000000979c3 */ /* 0x000f620000002600 */
[----:B---3--:R-:W-:-:S09]  /*0380*/  ULEA UR8, UR4, UR8, 0x18 ;  /* 0x0000000804087291 */ /* 0x008fd2000f8ec0ff */
[----:B------:R-:W3:Y:S01]  /*0390*/  LDS R4, [UR8] ;  /* 0x00000008ff047984 */ /* 0x000ee20008000800 */
[----:B------:R-:W-:Y:S06]  /*03a0*/  BAR.SYNC.DEFER_BLOCKING 0x0 ;  /* 0x0000000000007b1d */ /* 0x000fec0000010000 */
[----:B------:R-:W-:Y:S05]  /*03b0*/  @P2 BRA `(.L_x_5) ;  /* 0x0000000000182947 */ /* 0x000fea0003800000 */
[----:B------:R-:W-:Y:S01]  /*03c0*/  ELECT P0, URZ, PT ;  /* 0x0000000000ff782f */ /* 0x000fe20003800000 */
[----:B--2---:R-:W-:Y:S01]  /*03d0*/  IMAD.MOV.U32 R2, RZ, RZ, 0x1 ;  /* 0x00000001ff027424 */ /* 0x004fe200078e00ff */
[----:B------:R-:W-:Y:S01]  /*03e0*/  UMOV UR5, 0x40 ;  /* 0x0000004000057882 */ /* 0x000fe20000000000 */
[----:B------:R-:W-:Y:S01]  /*03f0*/  UVIRTCOUNT.DEALLOC.SMPOOL 0x80 ;  /* 0x000000800000784c */ /* 0x000fe20000000000 */
[----:B------:R-:W-:-:S09]  /*0400*/  ULEA UR5, UR4, UR5, 0x18 ;  /* 0x0000000504057291 */ /* 0x000fd2000f8ec0ff */
[----:B------:R2:W-:Y:S03]  /*0410*/  @P0 STS.U8 [UR5], R2 ;  /* 0x00000002ff000988 */ /* 0x0005e60008000005 */
.L_x_5:
[----:B------:R-:W2:Y:S01]  /*0420*/  S2UR UR4, SR_CTAID.Z ;  /* 0x00000000000479c3 */ /* 0x000ea20000002700 */
[----:B------:R-:W5:Y:S01]  /*0430*/  LDCU UR5, c[0x0][0x370] ;  /* 0x00006e00ff0577ac */ /* 0x000f620008000800 */
[C---:B------:R-:W-:Y:S01]  /*0440*/  ISETP.GE.U32.AND P0, PT, R36.reuse, 0x20, PT ;  /* 0x000000202400780c */ /* 0x040fe20003f06070 */
[----:B----4-:R-:W-:Y:S01]  /*0450*/  VIADD R6, R7, 0xffffffff ;  /* 0xffffffff07067836 */ /* 0x010fe20000000000 */
[C---:B------:R-:W-:Y:S01]  /*0460*/  ISETP.NE.U32.AND P3, PT, R36.reuse, RZ, PT ;  /* 0x000000ff2400720c */ /* 0x040fe20003f65070 */
[----:B------:R-:W2:Y:S02]  /*0470*/  LDCU UR6, c[0x0][0x374] ;  /* 0x00006e80ff0677ac */ /* 0x000ea40008000800 */
[----:B--2---:R-:W-:Y:S01]  /*0480*/  LEA R3, R36, UR8, 0x2 ;  /* 0x0000000824037c11 */ /* 0x004fe2000f8e10ff */
[----:B------:R-:W-:Y:S01]  /*0490*/  BSSY.RECONVERGENT B0, `(.L_x_6) ;  /* 0x0000015000007945 */ /* 0x000fe20003800200 */
[----:B------:R-:W5:Y:S01]  /*04a0*/  S2UR UR7, SR_CTAID.X ;  /* 0x00000000000779c3 */ /* 0x000f620000002500 */
[----:B------:R-:W2:Y:S01]  /*04b0*/  LDCU.64 UR20, c[0x0][0x3c0] ;  /* 0x00007800ff1477ac */ /* 0x000ea20008000a00 */
[----:B---3--:R-:W-:-:S04]  /*04c0*/  R2UR UR23, R4 ;  /* 0x00000000041772ca */ /* 0x008fc800000e0000 */
[----:B------:R3:W-:Y:S02]  /*04d0*/  @!P0 STS [R3], RZ ;  /* 0x000000ff03008388 */ /* 0x0007e40000000800 */
[----:B------:R-:W4:Y:S01]  /*04e0*/  LDC R2, c[0x0][0x398] ;  /* 0x0000e600ff027b82 */ /* 0x000f220000000800 */
[----:B------:R-:W-:Y:S01]  /*04f0*/  NOP ;  /* 0x0000000000007918 */ /* 0x000fe20000000000 */
[----:B------:R3:W-:Y:S01]  /*0500*/  @!P3 STS [UR8+0x20], R6 ;  /* 0x00002006ff00b988 */ /* 0x0007e20008000808 */
[----:B-----5:R-:W-:-:S04]  /*0510*/  UIMAD UR4, UR4, UR6, UR9 ;  /* 0x00000006040472a4 */ /* 0x020fc8000f8e0209 */
[----:B------:R-:W-:-:S04]  /*0520*/  UIMAD UR4, UR4, UR5, UR7 ;  /* 0x00000005040472a4 */ /* 0x000fc8000f8e0207 */
[----:B------:R-:W-:-:S04]  /*0530*/  UIMAD UR4, UR4, 0x180, URZ ;  /* 0x00000180040478a4 */ /* 0x000fc8000f8e02ff */
[----:B--2---:R-:W-:Y:S01]  /*0540*/  UIADD3 UR24, UP0, UPT, UR4, UR20, URZ ;  /* 0x0000001404187290 */ /* 0x004fe2000ff1e0ff */
[----:B----4-:R-:W-:-:S03]  /*0550*/  VIADD R2, R2, 0xffffffff ;  /* 0xffffffff02027836 */ /* 0x010fc60000000000 */
[----:B------:R-:W-:Y:S01]  /*0560*/  ULEA.HI.X.SX32 UR25, UR4, UR21, 0x1, UP0 ;  /* 0x0000001504197291 */ /* 0x000fe200080f0eff */
[----:B---3--:R-:W-:Y:S11]  /*0570*/  @P3 BRA `(.L_x_7) ;  /* 0x0000000000183947 */ /* 0x008ff60003800000 */
[----:B------:R-:W2:Y:S01]  /*0580*/  LDS R4, [UR8+0x8] ;  /* 0x00000808ff047984 */ /* 0x000ea20008000800 */
[----:B------:R-:W3:Y:S01]  /*0590*/  LDC.64 R8, c[0x0][0x380] ;  /* 0x0000e000ff087b82 */ /* 0x000ee20000000a00 */
[----:B------:R-:W-:Y:S02]  /*05a0*/  IMAD.MOV.U32 R5, RZ, RZ, 0x70 ;  /* 0x00000070ff057424 */ /* 0x000fe400078e00ff */
[----:B---3--:R3:W-:Y:S03]  /*05b0*/  STS.64 [UR8], R8 ;  /* 0x00000008ff007988 */ /* 0x0087e60008000a08 */
[----:B--2---:R-:W-:-:S05]  /*05c0*/  LOP3.LUT R4, R4, 0x10, R5, 0xd8, !PT ;  /* 0x0000001004047812 */ /* 0x004fca00078ed805 */
[----:B------:R3:W-:Y:S02]  /*05d0*/  STS [UR8+0x8], R4 ;  /* 0x00000804ff007988 */ /* 0x0007e40008000808 */
.L_x_7:
[----:B------:R-:W-:Y:S05]  /*05e0*/  BSYNC.RECONVERGENT B0 ;  /* 0x0000000000007941 */ /* 0x000fea0003800200 */
.L_x_6:
[----:B------:R-:W-:Y:S04]  /*05f0*/  BSSY.RECONVERGENT B0, `(.L_x_8) ;  /* 0x000000a000007945 */ /* 0x000fe80003800200 */
[----:B------:R-:W-:Y:S05]  /*0600*/  @P3 BRA `(.L_x_9) ;  /* 0x0000000000203947 */ /* 0x000fea0003800000 */
[----:B---3--:R-:W2:Y:S01]  /*0610*/  LDS R4, [UR8+0x34] ;  /* 0x00003408ff047984 */ /* 0x008ea20008000800 */
[----:B------:R-:W-:Y:S02]  /*0620*/  IMAD.MOV.U32 R5, RZ, RZ, 0x3f000000 ;  /* 0x3f000000ff057424 */ /* 0x000fe400078e00ff */
[----:B------:R-:W-:Y:S01]  /*0630*/  @!P3 IMAD.MOV.U32 R8, RZ, RZ, 0x7f ;  /* 0x0000007fff08b424 */ /* 0x000fe200078e00ff */
[----:B------:R-:W3:Y:S02]  /*0640*/  @!P3 LDS R9, [UR8+0x38] ;  /* 0x00003808ff09b984 */ /* 0x000ee40008000800 */
[----:B--2---:R-:W-:Y:S02]  /*0650*/  LOP3.LUT R4, R4, 0xff000000, R5, 0xb8, !PT ;  /* 0xff00000004047812 */ /* 0x004fe400078eb805 */
[----:B---3--:R-:W-:-:S03]  /*0660*/  @!P3 LOP3.LUT R5, R9, 0xff, R8, 0xb8, !PT ;  /* 0x000000ff0905b812 */ /* 0x008fc600078eb808 */
[----:B------:R2:W-:Y:S04]  /*0670*/  STS [UR8+0x34], R4 ;  /* 0x00003404ff007988 */ /* 0x0005e80008000808 */
[----:B------:R2:W-:Y:S02]  /*0680*/  @!P3 STS [UR8+0x38], R5 ;  /* 0x00003805ff00b988 */ /* 0x0005e40008000808 */
.L_x_9:
[----:B------:R-:W-:Y:S05]  /*0690*/  BSYNC.RECONVERGENT B0 ;  /* 0x0000000000007941 */ /* 0x000fea0003800200 */
.L_x_8:
[----:B------:R-:W-:Y:S04]  /*06a0*/  BSSY.RECONVERGENT B0, `(.L_x_10) ;  /* 0x000000a000007945 */ /* 0x000fe80003800200 */
[----:B------:R-:W-:Y:S05]  /*06b0*/  @P3 BRA `(.L_x_11) ;  /* 0x0000000000203947 */ /* 0x000fea0003800000 */
[----:B--23--:R-:W2:Y:S01]  /*06c0*/  LDS R4, [UR8+0x1c] ;  /* 0x00001c08ff047984 */ /* 0x00cea20008000800 */
[----:B------:R-:W3:Y:S03]  /*06d0*/  LDC.64 R10, c[0x0][0x3a8] ;  /* 0x0000ea00ff0a7b82 */ /* 0x000ee60000000a00 */
[----:B------:R4:W-:Y:S01]  /*06e0*/  STS [UR8+0x24], R2 ;  /* 0x00002402ff007988 */ /* 0x0009e20008000808 */
[--C-:B---3--:R-:W-:Y:S02]  /*06f0*/  SHF.R.U32.HI R9, RZ, 0x4, R11.reuse ;  /* 0x00000004ff097819 */ /* 0x108fe4000001160b */
[----:B------:R-:W-:-:S05]  /*0700*/  SHF.R.U64 R5, R10, 0x4, R11 ;  /* 0x000000040a057819 */ /* 0x000fca000000120b */
[----:B------:R4:W-:Y:S01]  /*0710*/  STS [UR8+0xc], R5 ;  /* 0x00000c05ff007988 */ /* 0x0009e20008000808 */
[----:B--2---:R-:W-:-:S05]  /*0720*/  LOP3.LUT R4, R4, 0xf, R9, 0xb8, !PT ;  /* 0x0000000f04047812 */ /* 0x004fca00078eb809 */
[----:B------:R4:W-:Y:S02]  /*0730*/  STS [UR8+0x1c], R4 ;  /* 0x00001c04ff007988 */ /* 0x0009e40008000808 */
.L_x_11:
[----:B------:R-:W-:Y:S05]  /*0740*/  BSYNC.RECONVERGENT B0 ;  /* 0x0000000000007941 */ /* 0x000fea0003800200 */
.L_x_10:
[----:B------:R-:W-:Y:S04]  /*0750*/  BSSY.RECONVERGENT B1, `(.L_x_12) ;  /* 0x000001d000017945 */ /* 0x000fe80003800200 */
[----:B------:R-:W-:Y:S04]  /*0760*/  BSSY.RELIABLE B0, `(.L_x_13) ;  /* 0x0000018000007945 */ /* 0x000fe80003800100 */
[----:B------:R-:W-:Y:S05]  /*0770*/  @P3 BRA `(.L_x_14) ;  /* 0x00000000001c3947 */ /* 0x000fea0003800000 */
[----:B--234-:R-:W2:Y:S02]  /*0780*/  LDS R4, [UR8+0x34] ;  /* 0x00003408ff047984 */ /* 0x01cea40008000800 */
[----:B--2---:R-:W-:-:S05]  /*0790*/  LOP3.LUT R4, R4, 0x7, RZ, 0xb8, !PT ;  /* 0x0000000704047812 */ /* 0x004fca00078eb8ff */
[----:B------:R2:W-:Y:S01]  /*07a0*/  STS [UR8+0x34], R4 ;  /* 0x00003404ff007988 */ /* 0x0005e20008000808 */
[----:B------:R-:W-:Y:S05]  /*07b0*/  @P3 BRA `(.L_x_15) ;  /* 0x00000000001c3947 */ /* 0x000fea0003800000 */
[----:B--2---:R-:W2:Y:S02]  /*07c0*/  LDS R4, [UR8+0x34] ;  /* 0x00003408ff047984 */ /* 0x004ea40008000800 */
[----:B--2---:R-:W-:-:S05]  /*07d0*/  LOP3.LUT R4, R4, 0x38, RZ, 0xb8, !PT ;  /* 0x0000003804047812 */ /* 0x004fca00078eb8ff */
[----:B------:R5:W-:Y:S02]  /*07e0*/  STS [UR8+0x34], R4 ;  /* 0x00003404ff007988 */ /* 0x000be40008000808 */
.L_x_14:
[----:B------:R-:W-:Y:S05]  /*07f0*/  @P3 BRA `(.L_x_16) ;  /* 0x00000000001c3947 */ /* 0x000fea0003800000 */
[----:B--2345:R-:W2:Y:S02]  /*0800*/  LDS R4, [UR8+0x8] ;  /* 0x00000808ff047984 */ /* 0x03cea40008000800 */
[----:B--2---:R-:W-:-:S05]  /*0810*/  LOP3.LUT R4, R4, 0x780, RZ, 0xb8, !PT ;  /* 0x0000078004047812 */ /* 0x004fca00078eb8ff */
[----:B------:R3:W-:Y:S02]  /*0820*/  STS [UR8+0x8], R4 ;  /* 0x00000804ff007988 */ /* 0x0007e40008000808 */
.L_x_15:
[----:B------:R-:W-:Y:S05]  /*0830*/  @P3 BRA `(.L_x_17) ;  /* 0x0000000000283947 */ /* 0x000fea0003800000 */
[----:B--23--:R-:W2:Y:S02]  /*0840*/  LDS R4, [UR8+0x8] ;  /* 0x00000808ff047984 */ /* 0x00cea40008000800 */
[----:B--2---:R-:W-:-:S05]  /*0850*/  LOP3.LUT R4, R4, 0x1800, RZ, 0xb8, !PT ;  /* 0x0000180004047812 */ /* 0x004fca00078eb8ff */
[----:B------:R2:W-:Y:S02]  /*0860*/  STS [UR8+0x8], R4 ;  /* 0x00000804ff007988 */ /* 0x0005e40008000808 */
.L_x_16:
[----:B------:R-:W-:Y:S05]  /*0870*/  @P3 BREAK.RELIABLE B0 ;  /* 0x0000000000003942 */ /* 0x000fea0003800100 */
[----:B------:R-:W-:Y:S05]  /*0880*/  @P3 BRA `(.L_x_18) ;  /* 0x0000000000243947 */ /* 0x000fea0003800000 */
[----:B--2-4-:R-:W2:Y:S01]  /*0890*/  LDS R5, [UR8+0x8] ;  /* 0x00000808ff057984 */ /* 0x014ea20008000800 */
[----:B---3-5:R-:W-:-:S05]  /*08a0*/  IMAD.MOV.U32 R4, RZ, RZ, 0x6000 ;  /* 0x00006000ff047424 */ /* 0x028fca00078e00ff */
[----:B--2---:R-:W-:-:S04]  /*08b0*/  LOP3.LUT R4, R5, 0x4000, R4, 0xd8, !PT ;  /* 0x0000400005047812 */ /* 0x004fc800078ed804 */
[----:B------:R-:W-:-:S05]  /*08c0*/  LOP3.LUT R4, R4, 0x400000, RZ, 0xb8, !PT ;  /* 0x0040000004047812 */ /* 0x000fca00078eb8ff */
[----:B------:R4:W-:Y:S02]  /*08d0*/  STS [UR8+0x8], R4 ;  /* 0x00000804ff007988 */ /* 0x0009e40008000808 */
.L_x_17:
[----:B------:R-:W-:Y:S05]  /*08e0*/  BSYNC.RELIABLE B0 ;  /* 0x0000000000007941 */ /* 0x000fea0003800100 */
.L_x_13:
[----:B--234-:R-:W2:Y:S02]  /*08f0*/  @!P3 LDS R4, [UR8+0x8] ;  /* 0x00000808ff04b984 */ /* 0x01cea40008000800 */
[----:B--2---:R-:W-:-:S05]  /*0900*/  @!P3 LOP3.LUT R4, R4, 0x8000, RZ, 0xb8, !PT ;  /* 0x000080000404b812 */ /* 0x004fca00078eb8ff */
[----:B------:R2:W-:Y:S02]  /*0910*/  @!P3 STS [UR8+0x8], R4 ;  /* 0x00000804ff00b988 */ /* 0x0005e40008000808 */
.L_x_18:
[----:B------:R-:W-:Y:S05]  /*0920*/  BSYNC.RECONVERGENT B1 ;  /* 0x0000000000017941 */ /* 0x000fea0003800200 */
.L_x_12:
[----:B------:R-:W-:Y:S05]  /*0930*/  WARPSYNC.ALL ;  /* 0x0000000000007948 */ /* 0x000fea0003800000 */
[----:B------:R-:W-:Y:S01]  /*0940*/  NOP ;  /* 0x0000000000007918 */ /* 0x000fe20000000000 */
[----:B------:R-:W-:Y:S05]  /*0950*/  @P0 BRA `(.L_x_19) ;  /* 0x0000000000300947 */ /* 0x000fea0003800000 */
[----:B--2345:R-:W2:Y:S01]  /*0960*/  S2R R4, SR_LANEID ;  /* 0x0000000000047919 */ /* 0x03cea20000000000 */
[----:B------:R-:W-:Y:S05]  /*0970*/  WARPSYNC.ALL ;  /* 0x0000000000007948 */ /* 0x000fea0003800000 */
[----:B------:R-:W-:Y:S01]  /*0980*/  NOP ;  /* 0x0000000000007918 */ /* 0x000fe20000000000 */
[----:B--2---:R-:W-:-:S05]  /*0990*/  IMAD.SHL.U32 R8, R4, 0x4, RZ ;  /* 0x0000000404087824 */ /* 0x004fca00078e00ff */
[----:B------:R-:W2:Y:S01]  /*09a0*/  LDS R9, [R8+UR8] ;  /* 0x0000000808097984 */ /* 0x000ea20008000800 */
[----:B------:R-:W-:-:S05]  /*09b0*/  IADD3 R4, P1, PT, R8, UR24, RZ ;  /* 0x0000001808047c10 */ /* 0x000fca000ff3e0ff */
[----:B------:R-:W-:-:S05]  /*09c0*/  IMAD.X R5, RZ, RZ, UR25, P1 ;  /* 0x00000019ff057e24 */ /* 0x000fca00088e06ff */
[----:B--2---:R2:W3:Y:S01]  /*09d0*/  ATOMG.E.EXCH.STRONG.GPU PT, RZ, [R4], R9 ;  /* 0x0000000904ff73a8 */ /* 0x0044e200041ee100 */
[----:B------:R-:W-:-:S04]  /*09e0*/  DEPBAR {5,4,3,2,1,0} ;  /* 0x0000003f0000791a */ /* 0x000fc80000000000 */
[----:B------:R-:W4:Y:S02]  /*09f0*/  CCTL.E.C.LDCU.IV.DEEP [UR24] ;  /* 0x0000000018007540 */ /* 0x000f240009c08000 */
[----:B----4-:R2:W-:Y:S01]  /*0a00*/  UTMACCTL.IV [UR24] ;  /* 0x00000000180079b9 */ /* 0x0105e20008000000 */
[----:B------:R-:W-:Y:S01]  /*0a10*/  NOP ;  /* 0x0000000000007918 */ /* 0x000fe20000000000 */
.L_x_19:
[----:B------:R-:W-:Y:S05]  /*0a20*/  @P0 BRA `(.L_x_20) ;  /* 0x00000000000c0947 */ /* 0x000fea0003800000 */
[----:B------:R0:W-:Y:S01]  /*0a30*/  UTMACMDFLUSH ;  /* 0x00000000000079b7 */ /* 0x0001e20000000000 */
[----:B------:R-:W-:Y:S05]  /*0a40*/  @P0 BRA `(.L_x_20) ;  /* 0x0000000000040947 */ /* 0x000fea0003800000 */
[----:B------:R-:W-:-:S04]  /*0a50*/  DEPBAR.LE SB0, 0x0 ;  /* 0x000080000000791a */ /* 0x000fc80000000000 */
.L_x_20:
[----:B------:R-:W-:Y:S05]  /*0a60*/  WARPSYNC.ALL ;  /* 0x0000000000007948 */ /* 0x000fea0003800000 */
[----:B------:R-:W-:Y:S01]  /*0a70*/  NOP ;  /* 0x0000000000007918 */ /* 0x000fe20000000000 */
[----:B---3--:R-:W-:Y:S06]  /*0a80*/  BAR.SYNC.DEFER_BLOCKING 0x0 ;  /* 0x0000000000007b1d */ /* 0x008fec0000010000 */
[----:B------:R-:W-:Y:S02]  /*0a90*/  BSSY.RECONVERGENT B1, `(.L_x_21) ;  /* 0x000000b000017945 */ /* 0x000fe40003800200 */
[----:B------:R-:W-:Y:S06]  /*0aa0*/  BAR.SYNC.DEFER_BLOCKING 0x0 ;  /* 0x0000000000007b1d */ /* 0x000fec0000010000 */
[----:B------:R3:W-:Y:S01]  /*0ab0*/  @!P0 STS [R3], RZ ;  /* 0x000000ff03008388 */ /* 0x0007e20000000800 */
[----:B------:R-:W-:Y:S01]  /*0ac0*/  NOP ;  /* 0x0000000000007918 */ /* 0x000fe20000000000 */
[----:B------:R-:W-:Y:S05]  /*0ad0*/  @P3 BRA `(.L_x_22) ;  /* 0x0000000000183947 */ /* 0x000fea0003800000 */
[----:B--2-45:R-:W2:Y:S01]  /*0ae0*/  LDS R4, [UR8+0x8] ;  /* 0x00000808ff047984 */ /* 0x034ea20008000800 */
[----:B------:R-:W4:Y:S01]  /*0af0*/  LDC.64 R8, c[0x0][0x388] ;  /* 0x0000e200ff087b82 */ /* 0x000f220000000a00 */
[----:B------:R-:W-:Y:S02]  /*0b00*/  IMAD.MOV.U32 R5, RZ, RZ, 0x70 ;  /* 0x00000070ff057424 */ /* 0x000fe400078e00ff */
[----:B----4-:R4:W-:Y:S03]  /*0b10*/  STS.64 [UR8], R8 ;  /* 0x00000008ff007988 */ /* 0x0109e60008000a08 */
[----:B--2---:R-:W-:-:S05]  /*0b20*/  LOP3.LUT R4, R4, 0x10, R5, 0xd8, !PT ;  /* 0x0000001004047812 */ /* 0x004fca00078ed805 */
[----:B------:R4:W-:Y:S02]  /*0b30*/  STS [UR8+0x8], R4 ;  /* 0x00000804ff007988 */ /* 0x0009e40008000808 */
.L_x_22:
[----:B--2---:R-:W-:Y:S05]  /*0b40*/  BSYNC.RECONVERGENT B1 ;  /* 0x0000000000017941 */ /* 0x004fea0003800200 */
.L_x_21:
[----:B------:R-:W-:Y:S04]  /*0b50*/  BSSY.RECONVERGENT B2, `(.L_x_23) ;  /* 0x000000f000027945 */ /* 0x000fe80003800200 */
[----:B------:R-:W-:Y:S04]  /*0b60*/  BSSY.RELIABLE B1, `(.L_x_24) ;  /* 0x000000c000017945 */ /* 0x000fe80003800100 */
[----:B------:R-:W-:Y:S05]  /*0b70*/  @P3 BRA `(.L_x_25) ;  /* 0x0000000000283947 */ /* 0x000fea0003800000 */
[----:B----45:R-:W2:Y:S01]  /*0b80*/  LDS R4, [UR8+0x34] ;  /* 0x00003408ff047984 */ /* 0x030ea20008000800 */
[----:B------:R-:W-:Y:S01]  /*0b90*/  IMAD.MOV.U32 R5, RZ, RZ, 0x3f000000 ;  /* 0x3f000000ff057424 */ /* 0x000fe200078e00ff */
[----:B------:R-:W-:Y:S05]  /*0ba0*/  @P3 BREAK.RELIABLE B1 ;  /* 0x0000000000013942 */ /* 0x000fea0003800100 */
[----:B--2---:R-:W-:-:S05]  /*0bb0*/  LOP3.LUT R4, R4, 0xff000000, R5, 0xb8, !PT ;  /* 0xff00000004047812 */ /* 0x004fca00078eb805 */
[----:B------:R2:W-:Y:S01]  /*0bc0*/  STS [UR8+0x34], R4 ;  /* 0x00003404ff007988 */ /* 0x0005e20008000808 */
[----:B------:R-:W-:Y:S05]  /*0bd0*/  @P3 BRA `(.L_x_26) ;  /* 0x0000000000183947 */ /* 0x000fea0003800000 */
[----:B------:R-:W4:Y:S01]  /*0be0*/  LDS R5, [UR8+0x38] ;  /* 0x00003808ff057984 */ /* 0x000f220008000800 */
[----:B--2---:R-:W-:-:S05]  /*0bf0*/  IMAD.MOV.U32 R4, RZ, RZ, 0x3f ;  /* 0x0000003fff047424 */ /* 0x004fca00078e00ff */
[----:B----4-:R-:W-:-:S05]  /*0c00*/  LOP3.LUT R4, R5, 0xff, R4, 0xb8, !PT ;  /* 0x000000ff05047812 */ /* 0x010fca00078eb804 */
[----:B------:R2:W-:Y:S02]  /*0c10*/  STS [UR8+0x38], R4 ;  /* 0x00003804ff007988 */ /* 0x0005e40008000808 */
.L_x_25:
[----:B------:R-:W-:Y:S05]  /*0c20*/  BSYNC.RELIABLE B1 ;  /* 0x0000000000017941 */ /* 0x000fea0003800100 */
.L_x_24:
[----:B------:R2:W-:Y:S02]  /*0c30*/  @!P3 STS [UR8+0x20], R6 ;  /* 0x00002006ff00b988 */ /* 0x0005e40008000808 */
.L_x_26:
[----:B------:R-:W-:Y:S05]  /*0c40*/  BSYNC.RECONVERGENT B2 ;  /* 0x0000000000027941 */ /* 0x000fea0003800200 */
.L_x_23:
[----:B------:R-:W-:Y:S05]  /*0c50*/  WARPSYNC.ALL ;  /* 0x0000000000007948 */ /* 0x000fea0003800000 */
[----:B------:R-:W-:Y:S01]  /*0c60*/  NOP ;  /* 0x0000000000007918 */ /* 0x000fe20000000000 */
[----:B--2---:R-:W2:Y:S01]  /*0c70*/  LDC R6, c[0x0][0x39c] ;  /* 0x0000e700ff067b82 */ /* 0x004ea20000000800 */
[----:B------:R-:W-:Y:S01]  /*0c80*/  BSSY.RECONVERGENT B2, `(.L_x_27) ;  /* 0x000000b000027945 */ /* 0x000fe20003800200 */
[----:B--2---:R-:W-:-:S03]  /*0c90*/  VIADD R6, R6, 0xffffffff ;  /* 0xffffffff06067836 */ /* 0x004fc60000000000 */
[----:B------:R-:W-:Y:S05]  /*0ca0*/  @P3 BRA `(.L_x_28) ;  /* 0x0000000000203947 */ /* 0x000fea0003800000 */
[----:B----45:R-:W2:Y:S01]  /*0cb0*/  LDS R4, [UR8+0x1c] ;  /* 0x00001c08ff047984 */ /* 0x030ea20008000800 */
[----:B------:R-:W4:Y:S03]  /*0cc0*/  LDC.64 R10, c[0x0][0x3b0] ;  /* 0x0000ec00ff0a7b82 */ /* 0x000f260000000a00 */
[----:B------:R5:W-:Y:S01]  /*0cd0*/  STS [UR8+0x24], R6 ;  /* 0x00002406ff007988 */ /* 0x000be20008000808 */
[--C-:B----4-:R-:W-:Y:S02]  /*0ce0*/  SHF.R.U32.HI R9, RZ, 0x4, R11.reuse ;  /* 0x00000004ff097819 */ /* 0x110fe4000001160b */
[----:B------:R-:W-:-:S05]  /*0cf0*/  SHF.R.U64 R5, R10, 0x4, R11 ;  /* 0x000000040a057819 */ /* 0x000fca000000120b */
[----:B------:R5:W-:Y:S01]  /*0d00*/  STS [UR8+0xc], R5 ;  /* 0x00000c05ff007988 */ /* 0x000be20008000808 */
[----:B--2---:R-:W-:-:S05]  /*0d10*/  LOP3.LUT R4, R4, 0xf, R9, 0xb8, !PT ;  /* 0x0000000f04047812 */ /* 0x004fca00078eb809 */
[----:B------:R5:W-:Y:S02]  /*0d20*/  STS [UR8+0x1c], R4 ;  /* 0x00001c04ff007988 */ /* 0x000be40008000808 */
.L_x_28:
[----:B------:R-:W-:Y:S05]  /*0d30*/  BSYNC.RECONVERGENT B2 ;  /* 0x0000000000027941 */ /* 0x000fea0003800200 */
.L_x_27:
[----:B------:R-:W-:Y:S04]  /*0d40*/  BSSY.RECONVERGENT B3, `(.L_x_29) ;  /* 0x000001d000037945 */ /* 0x000fe80003800200 */
[----:B------:R-:W-:Y:S04]  /*0d50*/  BSSY.RELIABLE B2, `(.L_x_30) ;  /* 0x0000018000027945 */ /* 0x000fe80003800100 */
[----:B------:R-:W-:Y:S05]  /*0d60*/  @P3 BRA `(.L_x_31) ;  /* 0x00000000001c3947 */ /* 0x000fea0003800000 */
[----:B----45:R-:W2:Y:S02]  /*0d70*/  LDS R4, [UR8+0x34] ;  /* 0x00003408ff047984 */ /* 0x030ea40008000800 */
[----:B--2---:R-:W-:-:S05]  /*0d80*/  LOP3.LUT R4, R4, 0x7, RZ, 0xb8, !PT ;  /* 0x0000000704047812 */ /* 0x004fca00078eb8ff */
[----:B------:R2:W-:Y:S01]  /*0d90*/  STS [UR8+0x34], R4 ;  /* 0x00003404ff007988 */ /* 0x0005e20008000808 */
[----:B------:R-:W-:Y:S05]  /*0da0*/  @P3 BRA `(.L_x_32) ;  /* 0x00000000001c3947 */ /* 0x000fea0003800000 */
[----:B--2---:R-:W2:Y:S02]  /*0db0*/  LDS R4, [UR8+0x34] ;  /* 0x00003408ff047984 */ /* 0x004ea40008000800 */
[----:B--2---:R-:W-:-:S05]  /*0dc0*/  LOP3.LUT R4, R4, 0x38, RZ, 0xb8, !PT ;  /* 0x0000003804047812 */ /* 0x004fca00078eb8ff */
[----:B------:R2:W-:Y:S02]  /*0dd0*/  STS [UR8+0x34], R4 ;  /* 0x00003404ff007988 */ /* 0x0005e40008000808 */
.L_x_31:
[----:B------:R-:W-:Y:S05]  /*0de0*/  @P3 BRA `(.L_x_33) ;  /* 0x00000000001c3947 */ /* 0x000fea0003800000 */
[----:B--2-45:R-:W2:Y:S02]  /*0df0*/  LDS R4, [UR8+0x8] ;  /* 0x00000808ff047984 */ /* 0x034ea40008000800 */
[----:B--2---:R-:W-:-:S05]  /*0e00*/  LOP3.LUT R4, R4, 0x780, RZ, 0xb8, !PT ;  /* 0x0000078004047812 */ /* 0x004fca00078eb8ff */
[----:B------:R4:W-:Y:S02]  /*0e10*/  STS [UR8+0x8], R4 ;  /* 0x00000804ff007988 */ /* 0x0009e40008000808 */
.L_x_32:
[----:B------:R-:W-:Y:S05]  /*0e20*/  @P3 BRA `(.L_x_34) ;  /* 0x0000000000283947 */ /* 0x000fea0003800000 */
[----:B--2-4-:R-:W2:Y:S02]  /*0e30*/  LDS R4, [UR8+0x8] ;  /* 0x00000808ff047984 */ /* 0x014ea40008000800 */
[----:B--2---:R-:W-:-:S05]  /*0e40*/  LOP3.LUT R4, R4, 0x1800, RZ, 0xb8, !PT ;  /* 0x0000180004047812 */ /* 0x004fca00078eb8ff */
[----:B------:R2:W-:Y:S02]  /*0e50*/  STS [UR8+0x8], R4 ;  /* 0x00000804ff007988 */ /* 0x0005e40008000808 */
.L_x_33:
[----:B------:R-:W-:Y:S05]  /*0e60*/  @P3 BREAK.RELIABLE B2 ;  /* 0x0000000000023942 */ /* 0x000fea0003800100 */
[----:B------:R-:W-:Y:S05]  /*0e70*/  @P3 BRA `(.L_x_35) ;  /* 0x0000000000243947 */ /* 0x000fea0003800000 */
[----:B--2-45:R-:W2:Y:S01]  /*0e80*/  LDS R4, [UR8+0x8] ;  /* 0x00000808ff047984 */ /* 0x034ea20008000800 */
[----:B------:R-:W-:-:S05]  /*0e90*/  IMAD.MOV.U32 R5, RZ, RZ, 0x6000 ;  /* 0x00006000ff057424 */ /* 0x000fca00078e00ff */
[----:B--2---:R-:W-:-:S04]  /*0ea0*/  LOP3.LUT R4, R4, 0x4000, R5, 0xd8, !PT ;  /* 0x0000400004047812 */ /* 0x004fc800078ed805 */
[----:B------:R-:W-:-:S05]  /*0eb0*/  LOP3.LUT R4, R4, 0x400000, RZ, 0xb8, !PT ;  /* 0x0040000004047812 */ /* 0x000fca00078eb8ff */
[----:B------:R5:W-:Y:S02]  /*0ec0*/  STS [UR8+0x8], R4 ;  /* 0x00000804ff007988 */ /* 0x000be40008000808 */
.L_x_34:
[----:B------:R-:W-:Y:S05]  /*0ed0*/  BSYNC.RELIABLE B2 ;  /* 0x0000000000027941 */ /* 0x000fea0003800100 */
.L_x_30:
[----:B--2-45:R-:W2:Y:S02]  /*0ee0*/  @!P3 LDS R4, [UR8+0x8] ;  /* 0x00000808ff04b984 */ /* 0x034ea40008000800 */
[----:B--2---:R-:W-:-:S05]  /*0ef0*/  @!P3 LOP3.LUT R4, R4, 0x8000, RZ, 0xb8, !PT ;  /* 0x000080000404b812 */ /* 0x004fca00078eb8ff */
[----:B------:R2:W-:Y:S02]  /*0f00*/  @!P3 STS [UR8+0x8], R4 ;  /* 0x00000804ff00b988 */ /* 0x0005e40008000808 */
.L_x_35:
[----:B------:R-:W-:Y:S05]  /*0f10*/  BSYNC.RECONVERGENT B3 ;  /* 0x0000000000037941 */ /* 0x000fea0003800200 */
.L_x_29:
[----:B------:R-:W-:Y:S05]  /*0f20*/  WARPSYNC.ALL ;  /* 0x0000000000007948 */ /* 0x000fea0003800000 */
[----:B------:R-:W-:Y:S01]  /*0f30*/  NOP ;  /* 0x0000000000007918 */ /* 0x000fe20000000000 */
[----:B------:R-:W-:-:S04]  /*0f40*/  UIADD3 UR5, UPT, UPT, UR4, 0x80, URZ ;  /* 0x0000008004057890 */ /* 0x000fc8000fffe0ff */
[----:B------:R-:W-:-:S04]  /*0f50*/  UIADD3 UR26, UP0, UPT, UR5, UR20, URZ ;  /* 0x00000014051a7290 */ /* 0x000fc8000ff1e0ff */
[----:B------:R-:W-:Y:S01]  /*0f60*/  ULEA.HI.X.SX32 UR27, UR5, UR21, 0x1, UP0 ;  /* 0x00000015051b7291 */ /* 0x000fe200080f0eff */
[----:B------:R-:W-:Y:S11]  /*0f70*/  @P0 BRA `(.L_x_36) ;  /* 0x0000000000300947 */ /* 0x000ff60003800000 */
[----:B--2-45:R-:W2:Y:S01]  /*0f80*/  S2R R4, SR_LANEID ;  /* 0x0000000000047919 */ /* 0x034ea20000000000 */
[----:B------:R-:W-:Y:S05]  /*0f90*/  WARPSYNC.ALL ;  /* 0x0000000000007948 */ /* 0x000fea0003800000 */
[----:B------:R-:W-:Y:S01]  /*0fa0*/  NOP ;  /* 0x0000000000007918 */ /* 0x000fe20000000000 */
[----:B--2---:R-:W-:-:S05]  /*0fb0*/  IMAD.SHL.U32 R8, R4, 0x4, RZ ;  /* 0x0000000404087824 */ /* 0x004fca00078e00ff */
[----:B------:R-:W2:Y:S01]  /*0fc0*/  LDS R9, [R8+UR8] ;  /* 0x0000000808097984 */ /* 0x000ea20008000800 */
[----:B------:R-:W-:-:S05]  /*0fd0*/  IADD3 R4, P1, PT, R8, UR26, RZ ;  /* 0x0000001a08047c10 */ /* 0x000fca000ff3e0ff */
[----:B------:R-:W-:-:S05]  /*0fe0*/  IMAD.X R5, RZ, RZ, UR27, P1 ;  /* 0x0000001bff057e24 */ /* 0x000fca00088e06ff */
[----:B--2---:R2:W4:Y:S01]  /*0ff0*/  ATOMG.E.EXCH.STRONG.GPU PT, RZ, [R4], R9 ;  /* 0x0000000904ff73a8 */ /* 0x00452200041ee100 */
[----:B------:R-:W-:-:S04]  /*1000*/  DEPBAR {5,4,3,2,1,0} ;  /* 0x0000003f0000791a */ /* 0x000fc80000000000 */
[----:B------:R-:W5:Y:S02]  /*1010*/  CCTL.E.C.LDCU.IV.DEEP [UR26] ;  /* 0x000000001a007540 */ /* 0x000f640009c08000 */
[----:B-----5:R2:W-:Y:S01]  /*1020*/  UTMACCTL.IV [UR26] ;  /* 0x000000001a0079b9 */ /* 0x0205e20008000000 */
[----:B------:R-:W-:Y:S01]  /*1030*/  NOP ;  /* 0x0000000000007918 */ /* 0x000fe20000000000 */
.L_x_36:
[----:B------:R-:W-:Y:S05]  /*1040*/  @P0 BRA `(.L_x_37) ;  /* 0x00000000000c0947 */ /* 0x000fea0003800000 */
[----:B------:R0:W-:Y:S01]  /*1050*/  UTMACMDFLUSH ;  /* 0x00000000000079b7 */ /* 0x0001e20000000000 */
[----:B------:R-:W-:Y:S05]  /*1060*/  @P0 BRA `(.L_x_37) ;  /* 0x0000000000040947 */ /* 0x000fea0003800000 */
[----:B------:R-:W-:-:S04]  /*1070*/  DEPBAR.LE SB0, 0x0 ;  /* 0x000080000000791a */ /* 0x000fc80000000000 */
.L_x_37:
[----:B------:R-:W-:Y:S05]  /*1080*/  WARPSYNC.ALL ;  /* 0x0000000000007948 */ /* 0x000fea0003800000 */
[----:B------:R-:W-:Y:S01]  /*1090*/  NOP ;  /* 0x0000000000007918 */ /* 0x000fe20000000000 */
[----:B----4-:R-:W-:Y:S06]  /*10a0*/  BAR.SYNC.DEFER_BLOCKING 0x0 ;  /* 0x0000000000007b1d */ /* 0x010fec0000010000 */
[----:B------:R-:W-:Y:S02]  /*10b0*/  BSSY.RECONVERGENT B3, `(.L_x_38) ;  /* 0x000000b000037945 */ /* 0x000fe40003800200 */
[----:B------:R-:W-:Y:S06]  /*10c0*/  BAR.SYNC.DEFER_BLOCKING 0x0 ;  /* 0x0000000000007b1d */ /* 0x000fec0000010000 */
[----:B------:R4:W-:Y:S01]  /*10d0*/  @!P0 STS [R3], RZ ;  /* 0x000000ff03008388 */ /* 0x0009e20000000800 */
[----:B------:R-:W-:Y:S01]  /*10e0*/  NOP ;  /* 0x0000000000007918 */ /* 0x000fe20000000000 */
[----:B------:R-:W-:Y:S05]  /*10f0*/  @P3 BRA `(.L_x_39) ;  /* 0x0000000000183947 */ /* 0x000fea0003800000 */
[----:B---34-:R-:W3:Y:S01]  /*1100*/  LDS R3, [UR8+0x8] ;  /* 0x00000808ff037984 */ /* 0x018ee20008000800 */
[----:B--2---:R-:W2:Y:S01]  /*1110*/  LDC.64 R8, c[0x0][0x390] ;  /* 0x0000e400ff087b82 */ /* 0x004ea20000000a00 */
[----:B-----5:R-:W-:Y:S02]  /*1120*/  IMAD.MOV.U32 R4, RZ, RZ, 0x70 ;  /* 0x00000070ff047424 */ /* 0x020fe400078e00ff */
[----:B--2---:R2:W-:Y:S03]  /*1130*/  STS.64 [UR8], R8 ;  /* 0x00000008ff007988 */ /* 0x0045e60008000a08 */
[----:B---3--:R-:W-:-:S05]  /*1140*/  LOP3.LUT R3, R3, 0x10, R4, 0xd8, !PT ;  /* 0x0000001003037812 */ /* 0x008fca00078ed804 */
[----:B------:R2:W-:Y:S02]  /*1150*/  STS [UR8+0x8], R3 ;  /* 0x00000803ff007988 */ /* 0x0005e40008000808 */
.L_x_39:
[----:B--2---:R-:W-:Y:S05]  /*1160*/  BSYNC.RECONVERGENT B3 ;  /* 0x0000000000037941 */ /* 0x004fea0003800200 */
.L_x_38:
[----:B------:R-:W-:Y:S04]  /*1170*/  BSSY.RECONVERGENT B4, `(.L_x_40) ;  /* 0x0000033000047945 */ /* 0x000fe80003800200 */
[----:B------:R-:W-:Y:S04]  /*1180*/  BSSY.RELIABLE B3, `(.L_x_41) ;  /* 0x000002e000037945 */ /* 0x000fe80003800100 */
[----:B------:R-:W-:Y:S05]  /*1190*/  @P3 BRA `(.L_x_42) ;  /* 0x0000000000243947 */ /* 0x000fea0003800000 */
[----:B---34-:R-:W2:Y:S01]  /*11a0*/  LDS R3, [UR8+0x34] ;  /* 0x00003408ff037984 */ /* 0x018ea20008000800 */
[----:B-----5:R-:W-:-:S05]  /*11b0*/  IMAD.MOV.U32 R4, RZ, RZ, 0x3f000000 ;  /* 0x3f000000ff047424 */ /* 0x020fca00078e00ff */
[----:B--2---:R-:W-:-:S05]  /*11c0*/  LOP3.LUT R3, R3, 0xff000000, R4, 0xb8, !PT ;  /* 0xff00000003037812 */ /* 0x004fca00078eb804 */
[----:B------:R2:W-:Y:S01]  /*11d0*/  STS [UR8+0x34], R3 ;  /* 0x00003403ff007988 */ /* 0x0005e20008000808 */
[----:B------:R-:W-:Y:S05]  /*11e0*/  @P3 BRA `(.L_x_43) ;  /* 0x0000000000183947 */ /* 0x000fea0003800000 */
[----:B--2---:R-:W2:Y:S01]  /*11f0*/  LDS R3, [UR8+0x38] ;  /* 0x00003808ff037984 */ /* 0x004ea20008000800 */
[----:B------:R-:W-:-:S05]  /*1200*/  IMAD.MOV.U32 R4, RZ, RZ, 0x7f ;  /* 0x0000007fff047424 */ /* 0x000fca00078e00ff */
[----:B--2---:R-:W-:-:S05]  /*1210*/  LOP3.LUT R3, R3, 0xff, R4, 0xb8, !PT ;  /* 0x000000ff03037812 */ /* 0x004fca00078eb804 */
[----:B------:R2:W-:Y:S02]  /*1220*/  STS [UR8+0x38], R3 ;  /* 0x00003803ff007988 */ /* 0x0005e40008000808 */
.L_x_42:
[----:B------:R-:W-:Y:S05]  /*1230*/  @P3 BRA `(.L_x_44) ;  /* 0x00000000000c3947 */ /* 0x000fea0003800000 */
[----:B------:R2:W-:Y:S02]  /*1240*/  STS [UR8+0x20], R6 ;  /* 0x00002006ff007988 */ /* 0x0005e40008000808 */
.L_x_43:
[----:B------:R-:W-:Y:S05]  /*1250*/  @P3 BRA `(.L_x_45) ;  /* 0x0000000000243947 */ /* 0x000fea0003800000 */
[----:B------:R2:W-:Y:S02]  /*1260*/  STS [UR8+0x24], R2 ;  /* 0x00002402ff007988 */ /* 0x0005e40008000808 */
.L_x_44:
[----:B------:R-:W-:Y:S05]  /*1270*/  @P3 BRA `(.L_x_46) ;  /* 0x00000000002c3947 */ /* 0x000fea0003800000 */
[----:B--2---:R-:W2:Y:S01]  /*1280*/  LDS R2, [UR8+0x1c] ;  /* 0x00001c08ff027984 */ /* 0x004ea20008000800 */
[----:B------:R-:W3:Y:S02]  /*1290*/  LDC.64 R8, c[0x0][0x3b8] ;  /* 0x0000ee00ff087b82 */ /* 0x000ee40000000a00 */
[--C-:B---3-5:R-:W-:Y:S02]  /*12a0*/  SHF.R.U32.HI R5, RZ, 0x4, R9.reuse ;  /* 0x00000004ff057819 */ /* 0x128fe40000011609 */
[----:B----4-:R-:W-:-:S05]  /*12b0*/  SHF.R.U64 R3, R8, 0x4, R9 ;  /* 0x0000000408037819 */ /* 0x010fca0000001209 */
[----:B------:R3:W-:Y:S01]  /*12c0*/  STS [UR8+0xc], R3 ;  /* 0x00000c03ff007988 */ /* 0x0007e20008000808 */
[----:B--2---:R-:W-:-:S05]  /*12d0*/  LOP3.LUT R2, R2, 0xf, R5, 0xb8, !PT ;  /* 0x0000000f02027812 */ /* 0x004fca00078eb805 */
[----:B------:R3:W-:Y:S02]  /*12e0*/  STS [UR8+0x1c], R2 ;  /* 0x00001c02ff007988 */ /* 0x0007e40008000808 */
.L_x_45:
[----:B------:R-:W-:Y:S05]  /*12f0*/  @P3 BRA `(.L_x_47) ;  /* 0x00000000001c3947 */ /* 0x000fea0003800000 */
[----:B---3--:R-:W3:Y:S02]  /*1300*/  LDS R2, [UR8+0x34] ;  /* 0x00003408ff027984 */ /* 0x008ee40008000800 */
[----:B---3--:R-:W-:-:S05]  /*1310*/  LOP3.LUT R2, R2, 0x7, RZ, 0xb8, !PT ;  /* 0x0000000702027812 */ /* 0x008fca00078eb8ff */
[----:B------:R3:W-:Y:S02]  /*1320*/  STS [UR8+0x34], R2 ;  /* 0x00003402ff007988 */ /* 0x0007e40008000808 */
.L_x_46:
[----:B------:R-:W-:Y:S05]  /*1330*/  @P3 BRA `(.L_x_48) ;  /* 0x00000000001c3947 */ /* 0x000fea0003800000 */
[----:B--23--:R-:W2:Y:S02]  /*1340*/  LDS R2, [UR8+0x34] ;  /* 0x00003408ff027984 */ /* 0x00cea40008000800 */
[----:B--2---:R-:W-:-:S05]  /*1350*/  LOP3.LUT R2, R2, 0x38, RZ, 0xb8, !PT ;  /* 0x0000003802027812 */ /* 0x004fca00078eb8ff */
[----:B------:R2:W-:Y:S02]  /*1360*/  STS [UR8+0x34], R2 ;  /* 0x00003402ff007988 */ /* 0x0005e40008000808 */
.L_x_47:
[----:B------:R-:W-:Y:S05]  /*1370*/  @P3 BRA `(.L_x_49) ;  /* 0x00000000001c3947 */ /* 0x000fea0003800000 */
[----:B--23--:R-:W2:Y:S02]  /*1380*/  LDS R2, [UR8+0x8] ;  /* 0x00000808ff027984 */ /* 0x00cea40008000800 */
[----:B--2---:R-:W-:-:S05]  /*1390*/  LOP3.LUT R2, R2, 0x780, RZ, 0xb8, !PT ;  /* 0x0000078002027812 */ /* 0x004fca00078eb8ff */
[----:B------:R2:W-:Y:S02]  /*13a0*/  STS [UR8+0x8], R2 ;  /* 0x00000802ff007988 */ /* 0x0005e40008000808 */
.L_x_48:
[----:B------:R-:W-:Y:S05]  /*13b0*/  @P3 BRA `(.L_x_50) ;  /* 0x0000000000283947 */ /* 0x000fea0003800000 */
[----:B--23--:R-:W2:Y:S02]  /*13c0*/  LDS R2, [UR8+0x8] ;  /* 0x00000808ff027984 */ /* 0x00cea40008000800 */
[----:B--2---:R-:W-:-:S05]  /*13d0*/  LOP3.LUT R2, R2, 0x1800, RZ, 0xb8, !PT ;  /* 0x0000180002027812 */ /* 0x004fca00078eb8ff */
[----:B------:R2:W-:Y:S02]  /*13e0*/  STS [UR8+0x8], R2 ;  /* 0x00000802ff007988 */ /* 0x0005e40008000808 */
.L_x_49:
[----:B------:R-:W-:Y:S05]  /*13f0*/  @P3 BREAK.RELIABLE B3 ;  /* 0x0000000000033942 */ /* 0x000fea0003800100 */
[----:B------:R-:W-:Y:S05]  /*1400*/  @P3 BRA `(.L_x_51) ;  /* 0x0000000000243947 */ /* 0x000fea0003800000 */
[----:B--23--:R-:W2:Y:S01]  /*1410*/  LDS R2, [UR8+0x8] ;  /* 0x00000808ff027984 */ /* 0x00cea20008000800 */
[----:B----4-:R-:W-:-:S05]  /*1420*/  IMAD.MOV.U32 R3, RZ, RZ, 0x6000 ;  /* 0x00006000ff037424 */ /* 0x010fca00078e00ff */
[----:B--2---:R-:W-:-:S04]  /*1430*/  LOP3.LUT R2, R2, 0x4000, R3, 0xd8, !PT ;  /* 0x0000400002027812 */ /* 0x004fc800078ed803 */
[----:B------:R-:W-:-:S05]  /*1440*/  LOP3.LUT R2, R2, 0x400000, RZ, 0xb8, !PT ;  /* 0x0040000002027812 */ /* 0x000fca00078eb8ff */
[----:B------:R2:W-:Y:S02]  /*1450*/  STS [UR8+0x8], R2 ;  /* 0x00000802ff007988 */ /* 0x0005e40008000808 */
.L_x_50:
[----:B------:R-:W-:Y:S05]  /*1460*/  BSYNC.RELIABLE B3 ;  /* 0x0000000000037941 */ /* 0x000fea0003800100 */
.L_x_41:
[----:B--23--:R-:W2:Y:S02]  /*1470*/  @!P3 LDS R2, [UR8+0x8] ;  /* 0x00000808ff02b984 */ /* 0x00cea40008000800 */
[----:B--2---:R-:W-:-:S05]  /*1480*/  @!P3 LOP3.LUT R2, R2, 0x8000, RZ, 0xb8, !PT ;  /* 0x000080000202b812 */ /* 0x004fca00078eb8ff */
[----:B------:R2:W-:Y:S02]  /*1490*/  @!P3 STS [UR8+0x8], R2 ;  /* 0x00000802ff00b988 */ /* 0x0005e40008000808 */
.L_x_51:
[----:B------:R-:W-:Y:S05]  /*14a0*/  BSYNC.RECONVERGENT B4 ;  /* 0x0000000000047941 */ /* 0x000fea0003800200 */
.L_x_40:
[----:B------:R-:W-:Y:S05]  /*14b0*/  WARPSYNC.ALL ;  /* 0x0000000000007948 */ /* 0x000fea0003800000 */
[----:B------:R-:W-:Y:S01]  /*14c0*/  NOP ;  /* 0x0000000000007918 */ /* 0x000fe20000000000 */
[----:B------:R-:W-:-:S04]  /*14d0*/  UIADD3 UR4, UPT, UPT, UR4, 0x100, URZ ;  /* 0x0000010004047890 */ /* 0x000fc8000fffe0ff */
[----:B------:R-:W-:-:S04]  /*14e0*/  UIADD3 UR20, UP0, UPT, UR4, UR20, URZ ;  /* 0x0000001404147290 */ /* 0x000fc8000ff1e0ff */
[----:B------:R-:W-:Y:S01]  /*14f0*/  ULEA.HI.X.SX32 UR21, UR4, UR21, 0x1, UP0 ;  /* 0x0000001504157291 */ /* 0x000fe200080f0eff */
[----:B------:R-:W-:Y:S11]  /*1500*/  @P0 BRA `(.L_x_52) ;  /* 0x0000000000300947 */ /* 0x000ff60003800000 */
[----:B--23--:R-:W2:Y:S01]  /*1510*/  S2R R2, SR_LANEID ;  /* 0x0000000000027919 */ /* 0x00cea20000000000 */
[----:B------:R-:W-:Y:S05]  /*1520*/  WARPSYNC.ALL ;  /* 0x0000000000007948 */ /* 0x000fea0003800000 */
[----:B------:R-:W-:Y:S01]  /*1530*/  NOP ;  /* 0x0000000000007918 */ /* 0x000fe20000000000 */
[----:B--2--5:R-:W-:-:S05]  /*1540*/  IMAD.SHL.U32 R4, R2, 0x4, RZ ;  /* 0x0000000402047824 */ /* 0x024fca00078e00ff */
[----:B------:R-:W2:Y:S01]  /*1550*/  LDS R5, [R4+UR8] ;  /* 0x0000000804057984 */ /* 0x000ea20008000800 */
[----:B------:R-:W-:-:S05]  /*1560*/  IADD3 R2, P1, PT, R4, UR20, RZ ;  /* 0x0000001404027c10 */ /* 0x000fca000ff3e0ff */
[----:B----4-:R-:W-:-:S05]  /*1570*/  IMAD.X R3, RZ, RZ, UR21, P1 ;  /* 0x00000015ff037e24 */ /* 0x010fca00088e06ff */
[----:B--2---:R2:W3:Y:S01]  /*1580*/  ATOMG.E.EXCH.STRONG.GPU PT, RZ, [R2], R5 ;  /* 0x0000000502ff73a8 */ /* 0x0044e200041ee100 */
[----:B------:R-:W-:-:S04]  /*1590*/  DEPBAR {5,4,3,2,1,0} ;  /* 0x0000003f0000791a */ /* 0x000fc80000000000 */
[----:B------:R-:W4:Y:S02]  /*15a0*/  CCTL.E.C.LDCU.IV.DEEP [UR20] ;  /* 0x0000000014007540 */ /* 0x000f240009c08000 */
[----:B----4-:R2:W-:Y:S01]  /*15b0*/  UTMACCTL.IV [UR20] ;  /* 0x00000000140079b9 */ /* 0x0105e20008000000 */
[----:B------:R-:W-:Y:S01]  /*15c0*/  NOP ;  /* 0x0000000000007918 */ /* 0x000fe20000000000 */
.L_x_52:
[----:B------:R-:W-:Y:S05]  /*15d0*/  @P0 BRA `(.L_x_53) ;  /* 0x00000000000c0947 */ /* 0x000fea0003800000 */
[----:B------:R0:W-:Y:S01]  /*15e0*/  UTMACMDFLUSH ;  /* 0x00000000000079b7 */ /* 0x0001e20000000000 */
[----:B------:R-:W-:Y:S05]  /*15f0*/  @P0 BRA `(.L_x_53) ;  /* 0x0000000000040947 */ /* 0x000fea0003800000 */
[----:B------:R-:W-:-:S04]  /*1600*/  DEPBAR.LE SB0, 0x0 ;  /* 0x000080000000791a */ /* 0x000fc80000000000 */
.L_x_53:
[----:B------:R-:W-:Y:S05]  /*1610*/  WARPSYNC.ALL ;  /* 0x0000000000007948 */ /* 0x000fea0003800000 */
[----:B------:R-:W-:Y:S01]  /*1620*/  NOP ;  /* 0x0000000000007918 */ /* 0x000fe20000000000 */
[----:B---3--:R-:W-:Y:S01]  /*1630*/  BAR.SYNC.DEFER_BLOCKING 0x0 ;  /* 0x0000000000007b1d */ /* 0x008fe20000010000 */
[----:B--2---:R-:W-:Y:S01]  /*1640*/  SHF.R.U32.HI R2, RZ, 0x5, R0 ;  /* 0x00000005ff027819 */ /* 0x004fe20000011600 */
[----:B------:R-:W-:-:S03]  /*1650*/  UIADD3 UR12, UPT, UPT, UR8, 0xc020, URZ ;  /* 0x0000c020080c7890 */ /* 0x000fc6000fffe0ff */
[----:B------:R-:W-:Y:S01]  /*1660*/  R2UR UR22, R2 ;  /* 0x00000000021672ca */ /* 0x000fe200000e0000 */
[----:B------:R-:W-:Y:S01]  /*1670*/  VOTEU.ALL UP0, P3 ;  /* 0x0000000000ff7886 */ /* 0x000fe20001800000 */
[----:B------:R-:W-:Y:S01]  /*1680*/  UMOV UR4, 0x1 ;  /* 0x0000000100047882 */ /* 0x000fe20000000000 */
[----:B------:R-:W-:Y:S01]  /*1690*/  VOTEU.ALL UP1, P3 ;  /* 0x0000000000ff7886 */ /* 0x000fe20001820000 */
[----:B------:R-:W-:Y:S02]  /*16a0*/  BSSY.RECONVERGENT B4, `(.L_x_54) ;  /* 0x0000018000047945 */ /* 0x000fe40003800200 */
[----:B------:R-:W-:-:S04]  /*16b0*/  @!UP0 UIADD3 UR10, UPT, UPT, -UR4, 0x100000, URZ ;  /* 0x00100000040a8890 */ /* 0x000fc8000fffe1ff */
[----:B------:R-:W-:Y:S02]  /*16c0*/  @!UP0 USHF.L.U32 UR11, UR10, 0xb, URZ ;  /* 0x0000000b0a0b8899 */ /* 0x000fe400080006ff */
[----:B------:R-:W-:Y:S02]  /*16d0*/  @!UP0 USHF.L.U32 UR10, UR10, 0x1, URZ ;  /* 0x000000010a0a8899 */ /* 0x000fe400080006ff */
[----:B------:R-:W-:-:S04]  /*16e0*/  @!UP0 UIADD3 UR4, UPT, UPT, -UR4, 0x100000, URZ ;  /* 0x0010000004048890 */ /* 0x000fc8000fffe1ff */
[----:B------:R-:W-:Y:S02]  /*16f0*/  @!UP0 USHF.L.U32 UR5, UR4, 0xb, URZ ;  /* 0x0000000b04058899 */ /* 0x000fe400080006ff */
[----:B------:R-:W-:Y:S01]  /*1700*/  @!UP0 USHF.L.U32 UR4, UR4, 0x1, URZ ;  /* 0x0000000104048899 */ /* 0x000fe200080006ff */
[----:B------:R-:W-:Y:S01]  /*1710*/  VOTEU.ALL UP0, P3 ;  /* 0x0000000000ff7886 */ /* 0x000fe20001800000 */
[----:B------:R-:W2:Y:S04]  /*1720*/  FENCE.VIEW.ASYNC.S ;  /* 0x00000000000073c6 */ /* 0x000ea80000000000 */
[----:B--2---:R2:W3:Y:S06]  /*1730*/  @!UP0 SYNCS.EXCH.64 URZ, [UR8+0xc000], UR10 ;  /* 0x00c0000a08ff85b2 */ /* 0x0044ec0008000100 */
[----:B------:R2:W3:Y:S02]  /*1740*/  @!UP1 SYNCS.EXCH.64 URZ, [UR8+0xc020], UR4 ;  /* 0x00c0200408ff95b2 */ /* 0x0004e40008000100 */
[----:B---3--:R-:W-:Y:S06]  /*1750*/  BAR.SYNC.DEFER_BLOCKING 0x0 ;  /* 0x0000000000007b1d */ /* 0x008fec0000010000 */
[----:B------:R-:W-:Y:S05]  /*1760*/  @P3 BRA `(.L_x_55) ;  /* 0x00000000002c3947 */ /* 0x000fea0003800000 */
[----:B--2---:R-:W-:Y:S02]  /*1770*/  UMOV UR4, 0x1 ;  /* 0x0000000100047882 */ /* 0x004fe40000000000 */
[----:B------:R-:W-:-:S04]  /*1780*/  UIADD3 UR10, UPT, UPT, -UR4, 0x100000, URZ ;  /* 0x00100000040a7890 */ /* 0x000fc8000fffe1ff */
[----:B------:R-:W-:Y:S02]  /*1790*/  USHF.L.U32 UR11, UR10, 0xb, URZ ;  /* 0x0000000b0a0b7899 */ /* 0x000fe400080006ff */
[----:B------:R-:W-:Y:S02]  /*17a0*/  USHF.L.U32 UR10, UR10, 0x1, URZ ;  /* 0x000000010a0a7899 */ /* 0x000fe400080006ff */
[----:B------:R-:W-:-:S04]  /*17b0*/  UIADD3 UR4, UPT, UPT, -UR4, 0x100000, URZ ;  /* 0x0010000004047890 */ /* 0x000fc8000fffe1ff */
[----:B------:R-:W-:Y:S02]  /*17c0*/  USHF.L.U32 UR5, UR4, 0xb, URZ ;  /* 0x0000000b04057899 */ /* 0x000fe400080006ff */
[----:B------:R-:W-:Y:S01]  /*17d0*/  USHF.L.U32 UR4, UR4, 0x1, URZ ;  /* 0x0000000104047899 */ /* 0x000fe200080006ff */
[----:B------:R-:W2:Y:S03]  /*17e0*/  FENCE.VIEW.ASYNC.S ;  /* 0x00000000000073c6 */ /* 0x000ea60000000000 */
[----:B--2---:R3:W2:Y:S08]  /*17f0*/  SYNCS.EXCH.64 URZ, [UR8+0xc008], UR10 ;  /* 0x00c0080a08ff75b2 */ /* 0x0046b00008000100 */
[----:B------:R3:W4:Y:S02]  /*1800*/  SYNCS.EXCH.64 URZ, [UR8+0xc028], UR4 ;  /* 0x00c0280408ff75b2 */ /* 0x0007240008000100 */
[----:B---3--:R-:W-:Y:S01]  /*1810*/  NOP ;  /* 0x0000000000007918 */ /* 0x008fe20000000000 */
.L_x_55:
[----:B--2---:R-:W-:Y:S05]  /*1820*/  BSYNC.RECONVERGENT B4 ;  /* 0x0000000000047941 */ /* 0x004fea0003800200 */
.L_x_54:
[----:B----4-:R-:W-:Y:S06]  /*1830*/  BAR.SYNC.DEFER_BLOCKING 0x0 ;  /* 0x0000000000007b1d */ /* 0x010fec0000010000 */
[----:B------:R-:W-:Y:S04]  /*1840*/  BSSY.RECONVERGENT B4, `(.L_x_56) ;  /* 0x000000d000047945 */ /* 0x000fe80003800200 */
[----:B------:R-:W-:Y:S05]  /*1850*/  @P3 BRA `(.L_x_57) ;  /* 0x00000000002c3947 */ /* 0x000fea0003800000 */
[----:B------:R-:W-:Y:S02]  /*1860*/  UMOV UR4, 0x1 ;  /* 0x0000000100047882 */ /* 0x000fe40000000000 */
[----:B------:R-:W-:-:S04]  /*1870*/  UIADD3 UR10, UPT, UPT, -UR4, 0x100000, URZ ;  /* 0x00100000040a7890 */ /* 0x000fc8000fffe1ff */
[----:B------:R-:W-:Y:S02]  /*1880*/  USHF.L.U32 UR11, UR10, 0xb, URZ ;  /* 0x0000000b0a0b7899 */ /* 0x000fe400080006ff */
[----:B------:R-:W-:Y:S02]  /*1890*/  USHF.L.U32 UR10, UR10, 0x1, URZ ;  /* 0x000000010a0a7899 */ /* 0x000fe400080006ff */
[----:B------:R-:W-:-:S04]  /*18a0*/  UIADD3 UR4, UPT, UPT, -UR4, 0x100000, URZ ;  /* 0x0010000004047890 */ /* 0x000fc8000fffe1ff */
[----:B------:R-:W-:Y:S02]  /*18b0*/  USHF.L.U32 UR5, UR4, 0xb, URZ ;  /* 0x0000000b04057899 */ /* 0x000fe400080006ff */
[----:B------:R-:W-:Y:S01]  /*18c0*/  USHF.L.U32 UR4, UR4, 0x1, URZ ;  /* 0x0000000104047899 */ /* 0x000fe200080006ff */
[----:B------:R-:W2:Y:S03]  /*18d0*/  FENCE.VIEW.ASYNC.S ;  /* 0x00000000000073c6 */ /* 0x000ea60000000000 */
[----:B--2---:R2:W3:Y:S08]  /*18e0*/  SYNCS.EXCH.64 URZ, [UR8+0xc010], UR10 ;  /* 0x00c0100a08ff75b2 */ /* 0x0044f00008000100 */
[----:B------:R2:W4:Y:S01]  /*18f0*/  SYNCS.EXCH.64 URZ, [UR8+0xc030], UR4 ;  /* 0x00c0300408ff75b2 */ /* 0x0005220008000100 */
[----:B------:R-:W-:Y:S01]  /*1900*/  NOP ;  /* 0x0000000000007918 */ /* 0x000fe20000000000 */
.L_x_57:
[----:B--2---:R-:W-:Y:S05]  /*1910*/  BSYNC.RECONVERGENT B4 ;  /* 0x0000000000047941 */ /* 0x004fea0003800200 */
.L_x_56:
[----:B---34-:R-:W-:Y:S01]  /*1920*/  BAR.SYNC.DEFER_BLOCKING 0x0 ;  /* 0x0000000000007b1d */ /* 0x018fe20000010000 */
[----:B------:R-:W-:Y:S01]  /*1930*/  USHF.L.U32 UR15, UR7, 0x7, URZ ;  /* 0x00000007070f7899 */ /* 0x000fe200080006ff */
[----:B------:R-:W-:Y:S01]  /*1940*/  ISETP.GE.AND P0, PT, R7, 0x1, PT ;  /* 0x000000010700780c */ /* 0x000fe20003f06270 */
[----:B------:R-:W-:-:S03]  /*1950*/  USHF.L.U32 UR19, UR9, 0x6, URZ ;  /* 0x0000000609137899 */ /* 0x000fc600080006ff */
        /* <DEDUP_REMOVED lines=13> */
.L_x_59:
[----:B--2---:R-:W-:Y:S05]  /*1a30*/  BSYNC.RECONVERGENT B4 ;  /* 0x0000000000047941 */ /* 0x004fea0003800200 */
.L_x_58:
[----:B------:R-:W-:Y:S05]  /*1a40*/  @!P0 BRA `(.L_x_60) ;  /* 0x0000000800148947 */ /* 0x000fea0003800000 */
[----:B---34-:R-:W-:Y:S01]  /*1a50*/  BAR.SYNC.DEFER_BLOCKING 0x0 ;  /* 0x0000000000007b1d */ /* 0x018fe20000010000 */
[----:B------:R-:W-:Y:S01]  /*1a60*/  @!P3 IMAD.MOV.U32 R2, RZ, RZ, 0x3000 ;  /* 0x00003000ff02b424 */ /* 0x000fe200078e00ff */
[----:B------:R-:W-:Y:S02]  /*1a70*/  ELECT P1, URZ, PT ;  /* 0x0000000000ff782f */ /* 0x000fe40003820000 */
[----:B------:R-:W-:Y:S02]  /*1a80*/  ELECT P0, URZ, PT ;  /* 0x0000000000ff782f */ /* 0x000fe40003800000 */
[C---:B------:R-:W-:Y:S01]  /*1a90*/  ISETP.LT.U32.AND P1, PT, R36.reuse, 0x20, P1 ;  /* 0x000000202400780c */ /* 0x040fe20000f21070 */
[----:B------:R-:W-:Y:S01]  /*1aa0*/  UMOV UR11, UR15 ;  /* 0x0000000f000b7c82 */ /* 0x000fe20008000000 */
[----:B------:R-:W-:Y:S01]  /*1ab0*/  ISETP.LT.U32.AND P0, PT, R36, 0x20, P0 ;  /* 0x000000202400780c */ /* 0x000fe20000701070 */
[----:B------:R-:W-:-:S10]  /*1ac0*/  UIADD3 UR16, UPT, UPT, UR8, 0x8000, URZ ;  /* 0x0000800008107890 */ /* 0x000fd4000fffe0ff */
[----:B------:R-:W-:Y:S01]  /*1ad0*/  VOTEU.ANY UP0, P1 ;  /* 0x0000000000ff7886 */ /* 0x000fe20000800100 */
[----:B------:R-:W-:Y:S01]  /*1ae0*/  VOTEU.ANY UP2, P1 ;  /* 0x0000000000ff7886 */ /* 0x000fe20000840100 */
[----:B------:R-:W-:Y:S01]  /*1af0*/  VOTEU.ANY UP1, P0 ;  /* 0x0000000000ff7886 */ /* 0x000fe20000020100 */
[----:B------:R-:W-:Y:S01]  /*1b00*/  VOTEU.ANY UP3, P0 ;  /* 0x0000000000ff7886 */ /* 0x000fe20000060100 */
[----:B------:R2:W-:Y:S01]  /*1b10*/  @!P3 SYNCS.ARRIVE.TRANS64 RZ, [UR8+0xc000], R2 ;  /* 0x00c00002ffffb9a7 */ /* 0x0005e20008000008 */
[----:B------:R3:W-:Y:S06]  /*1b20*/  MEMBAR.ALL.CTA ;  /* 0x0000000000007992 */ /* 0x0007ec0000008000 */
[----:B---3--:R-:W3:Y:S01]  /*1b30*/  FENCE.VIEW.ASYNC.S ;  /* 0x00000000000073c6 */ /* 0x008ee20000000000 */
[----:B------:R-:W-:Y:S01]  /*1b40*/  @UP0 UIADD3 UR9, UPT, UPT, UR8, 0xc000, URZ ;  /* 0x0000c00008090890 */ /* 0x000fe2000fffe0ff */
[----:B------:R-:W-:Y:S01]  /*1b50*/  @UP0 UMOV UR10, URZ ;  /* 0x000000ff000a0c82 */ /* 0x000fe20008000000 */
[----:B------:R-:W-:Y:S01]  /*1b60*/  @UP1 UIADD3 UR17, UPT, UPT, UR8, 0xc000, URZ ;  /* 0x0000c00008111890 */ /* 0x000fe2000fffe0ff */
[----:B------:R-:W-:Y:S01]  /*1b70*/  @UP1 UMOV UR18, URZ ;  /* 0x000000ff00121c82 */ /* 0x000fe20008000000 */
[----:B------:R-:W-:Y:S01]  /*1b80*/  UISETP.NE.U32.AND UP0, UPT, UR22, URZ, UPT ;  /* 0x000000ff1600728c */ /* 0x000fe2000bf05070 */
[----:B---3--:R-:W-:Y:S06]  /*1b90*/  BAR.SYNC.DEFER_BLOCKING 0x0 ;  /* 0x0000000000007b1d */ /* 0x008fec0000010000 */
[----:B------:R2:W-:Y:S02]  /*1ba0*/  @UP2 UTMALDG.2D [UR8], [UR24] ;  /* 0x00000008180025b4 */ /* 0x0005e40008008000 */
[----:B------:R-:W-:Y:S06]  /*1bb0*/  BAR.SYNC.DEFER_BLOCKING 0x0 ;  /* 0x0000000000007b1d */ /* 0x000fec0000010000 */
[----:B------:R2:W-:Y:S02]  /*1bc0*/  @UP3 UTMALDG.2D [UR16], [UR26] ;  /* 0x000000101a0035b4 */ /* 0x0005e40008008000 */
[----:B------:R-:W-:Y:S06]  /*1bd0*/  BAR.SYNC.DEFER_BLOCKING 0x0 ;  /* 0x0000000000007b1d */ /* 0x000fec0000010000 */
[----:B------:R-:W3:Y:S02]  /*1be0*/  SYNCS.PHASECHK.TRANS64.TRYWAIT P0, [UR8+0xc000], RZ ;  /* 0x00c000ffff0075a7 */ /* 0x000ee40008001108 */
[----:B--23--:R-:W-:Y:S05]  /*1bf0*/  @!P0 BRA `(.L_x_61) ;  /* 0x0000000c006c8947 */ /* 0x00cfea0003800000 */
.L_x_79:
[----:B------:R-:W-:Y:S05]  /*1c00*/  BRA.U UP0, `(.L_x_62) ;  /* 0x00000001004c7547 */ /* 0x000fea000b800000 */
[----:B------:R-:W-:Y:S02]  /*1c10*/  USHF.R.U32.HI UR4, URZ, 0x4, UR8 ;  /* 0x00000004ff047899 */ /* 0x000fe40008011608 */
[----:B------:R-:W-:Y:S02]  /*1c20*/  USHF.R.U32.HI UR6, URZ, 0x4, UR16 ;  /* 0x00000004ff067899 */ /* 0x000fe40008011610 */
[----:B------:R-:W-:Y:S02]  /*1c30*/  USGXT.U32 UR4, UR4, 0xe ;  /* 0x0000000e0404789a */ /* 0x000fe40008000000 */
[----:B------:R-:W-:Y:S01]  /*1c40*/  USGXT.U32 UR6, UR6, 0xe ;  /* 0x0000000e0606789a */ /* 0x000fe20008000000 */
[----:B------:R-:W-:Y:S01]  /*1c50*/  UMOV UR10, 0xfffffffe ;  /* 0xfffffffe000a7882 */ /* 0x000fe20000000000 */
[----:B------:R-:W-:Y:S01]  /*1c60*/  UMOV UR11, 0x7fffbfdf ;  /* 0x7fffbfdf000b7882 */ /* 0x000fe20000000000 */
[----:B------:R-:W-:Y:S01]  /*1c70*/  UMOV UR5, URZ ;  /* 0x000000ff00057c82 */ /* 0x000fe20008000000 */
[----:B------:R-:W-:Y:S01]  /*1c80*/  UMOV UR7, URZ ;  /* 0x000000ff00077c82 */ /* 0x000fe20008000000 */
[----:B------:R-:W-:-:S02]  /*1c90*/  UIADD3.64 UR16, UPT, UPT, UR4, -UR10, URZ ;  /* 0x8000000a04107297 */ /* 0x000fc4000fffe0ff */
[----:B------:R-:W-:Y:S01]  /*1ca0*/  UIADD3.64 UR10, UPT, UPT, UR6, -UR10, URZ ;  /* 0x8000000a060a7297 */ /* 0x000fe2000fffe0ff */
[----:B------:R-:W-:Y:S01]  /*1cb0*/  UMOV UR28, 0x0 ;  /* 0x00000000001c7882 */ /* 0x000fe20000000000 */
[----:B------:R-:W-:Y:S01]  /*1cc0*/  UMOV UR29, 0x8100010 ;  /* 0x08100010001d7882 */ /* 0x000fe20000000000 */
[----:B------:R-:W-:Y:S01]  /*1cd0*/  UMOV UR5, 0x80004020 ;  /* 0x8000402000057882 */ /* 0x000fe20000000000 */
[----:B------:R-:W-:Y:S01]  /*1ce0*/  UMOV UR7, 0x80004020 ;  /* 0x8000402000077882 */ /* 0x000fe20000000000 */
[----:B------:R-:W-:Y:S01]  /*1cf0*/  UMOV UR30, 0x0 ;  /* 0x00000000001e7882 */ /* 0x000fe20000000000 */
[----:B------:R-:W-:Y:S01]  /*1d00*/  UMOV UR31, 0x8100010 ;  /* 0x08100010001f7882 */ /* 0x000fe20000000000 */
[----:B------:R2:W-:Y:S02]  /*1d10*/  UTCQMMA gdesc[UR4], gdesc[UR6], tmem[UR23], tmem[UR28], idesc[UR29], !UPT ;  /* 0x00ff1c06040075ea */ /* 0x0005e4000f800317 */
[----:B------:R2:W-:Y:S01]  /*1d20*/  UTCQMMA gdesc[UR16], gdesc[UR10], tmem[UR23], tmem[UR30], idesc[UR31], UPT ;  /* 0x00ff1e0a100075ea */ /* 0x0005e2000b800317 */
[----:B------:R-:W-:-:S02]  /*1d30*/  NOP ;  /* 0x0000000000007918 */ /* 0x000fc40000000000 */
.L_x_62:
[----:B------:R-:W-:Y:S01]  /*1d40*/  ELECT P0, URZ, PT ;  /* 0x0000000000ff782f */ /* 0x000fe20003800000 */
[----:B--2---:R-:W-:Y:S01]  /*1d50*/  UMOV UR4, UR12 ;  /* 0x0000000c00047c82 */ /* 0x004fe20008000000 */
[----:B------:R-:W-:Y:S02]  /*1d60*/  UMOV UR5, URZ ;  /* 0x000000ff00057c82 */ /* 0x000fe40008000000 */
[----:B------:R-:W-:-:S13]  /*1d70*/  ISETP.LT.U32.AND P0, PT, R36, 0x20, P0 ;  /* 0x000000202400780c */ /* 0x000fda0000701070 */
[----:B------:R-:W-:Y:S01]  /*1d80*/  VOTEU.ANY UP0, P0 ;  /* 0x0000000000ff7886 */ /* 0x000fe20000000100 */
[----:B------:R-:W-:Y:S01]  /*1d90*/  VOTEU.ANY UP1, P0 ;  /* 0x0000000000ff7886 */ /* 0x000fe20000020100 */
[----:B------:R-:W-:-:S03]  /*1da0*/  ISETP.GE.U32.AND P0, PT, R7, 0x41, PT ;  /* 0x000000410700780c */ /* 0x000fc60003f06070 */
[----:B------:R-:W-:Y:S02]  /*1db0*/  @UP0 UMOV UR4, UR4 ;  /* 0x0000000400040c82 */ /* 0x000fe40008000000 */
[----:B------:R2:W-:Y:S01]  /*1dc0*/  @UP1 UTCBAR [UR4], URZ ;  /* 0x000000ff040013e9 */ /* 0x0005e200080000ff */
[----:B------:R-:W-:Y:S06]  /*1dd0*/  BAR.SYNC.DEFER_BLOCKING 0x0 ;  /* 0x0000000000007b1d */ /* 0x000fec0000010000 */
[----:B------:R-:W3:Y:S02]  /*1de0*/  SYNCS.PHASECHK.TRANS64.TRYWAIT P1, [UR8+0xc020], RZ ;  /* 0x00c020ffff0075a7 */ /* 0x000ee40008021108 */
[----:B--23--:R-:W-:Y:S05]  /*1df0*/  @!P1 BRA `(.L_x_63) ;  /* 0x0000000800f89947 */ /* 0x00cfea0003800000 */
.L_x_80:
[----:B------:R-:W-:Y:S01]  /*1e00*/  UMOV UR4, URZ ;  /* 0x000000ff00047c82 */ /* 0x000fe20008000000 */
[----:B------:R-:W-:Y:S05]  /*1e10*/  @!P0 BRA `(.L_x_60) ;  /* 0x0000000400208947 */ /* 0x000fea0003800000 */
[----:B------:R-:W2:Y:S01]  /*1e20*/  LDCU UR29, c[0x0][0x3a0] ;  /* 0x00007400ff1d77ac */ /* 0x000ea20008000800 */
[----:B------:R-:W-:Y:S01]  /*1e30*/  UMOV UR9, 0x1 ;  /* 0x0000000100097882 */ /* 0x000fe20000000000 */
[----:B------:R-:W-:-:S05]  /*1e40*/  UMOV UR14, 0x40 ;  /* 0x00000040000e7882 */ /* 0x000fca0000000000 */
.L_x_67:
[----:B------:R-:W-:Y:S01]  /*1e50*/  BAR.SYNC.DEFER_BLOCKING 0x0 ;  /* 0x0000000000007b1d */ /* 0x000fe20000010000 */
[----:B------:R-:W-:Y:S01]  /*1e60*/  ULEA UR28, UR9, UR8, 0x3 ;  /* 0x00000008091c7291 */ /* 0x000fe2000f8e18ff */
[----:B------:R-:W-:Y:S01]  /*1e70*/  @!P3 IMAD.MOV.U32 R2, RZ, RZ, 0x3000 ;  /* 0x00003000ff02b424 */ /* 0x000fe200078e00ff */
[----:B------:R-:W-:Y:S01]  /*1e80*/  ELECT P1, URZ, PT ;  /* 0x0000000000ff782f */ /* 0x000fe20003820000 */
[----:B------:R-:W-:-:S03]  /*1e90*/  ULEA UR12, UR9, UR8, 0xd ;  /* 0x00000008090c7291 */ /* 0x000fc6000f8e68ff */
[----:B------:R-:W-:Y:S02]  /*1ea0*/  ISETP.LT.U32.AND P1, PT, R36, 0x20, P1 ;  /* 0x000000202400780c */ /* 0x000fe40000f21070 */
[----:B------:R-:W-:Y:S01]  /*1eb0*/  ELECT P0, URZ, PT ;  /* 0x0000000000ff782f */ /* 0x000fe20003800000 */
[----:B------:R-:W-:-:S03]  /*1ec0*/  ULEA UR16, UR9, UR8, 0xc ;  /* 0x0000000809107291 */ /* 0x000fc6000f8e60ff */
[----:B------:R-:W-:Y:S01]  /*1ed0*/  ISETP.LT.U32.AND P0, PT, R36, 0x20, P0 ;  /* 0x000000202400780c */ /* 0x000fe20000701070 */
[----:B------:R-:W-:Y:S01]  /*1ee0*/  UMOV UR18, UR14 ;  /* 0x0000000e00127c82 */ /* 0x000fe20008000000 */
[----:B------:R-:W-:Y:S02]  /*1ef0*/  UIADD3 UR16, UPT, UPT, UR16, 0x8000, URZ ;  /* 0x0000800010107890 */ /* 0x000fe4000fffe0ff */
[----:B------:R-:W-:-:S03]  /*1f00*/  USHF.L.U32 UR5, UR4, 0x1f, URZ ;  /* 0x0000001f04057899 */ /* 0x000fc600080006ff */
[----:B------:R-:W-:Y:S01]  /*1f10*/  VOTEU.ANY UP0, P1 ;  /* 0x0000000000ff7886 */ /* 0x000fe20000800100 */
[----:B------:R3:W-:Y:S01]  /*1f20*/  @!P3 SYNCS.ARRIVE.TRANS64 RZ, [UR28+0xc000], R2 ;  /* 0x00c00002ffffb9a7 */ /* 0x0007e2000800001c */
[----:B------:R4:W-:Y:S06]  /*1f30*/  MEMBAR.ALL.CTA ;  /* 0x0000000000007992 */ /* 0x0009ec0000008000 */
[----:B----4-:R-:W4:Y:S01]  /*1f40*/  FENCE.VIEW.ASYNC.S ;  /* 0x00000000000073c6 */ /* 0x010f220000000000 */
[----:B------:R-:W-:Y:S01]  /*1f50*/  @UP0 UIADD3 UR13, UPT, UPT, UR28, 0xc000, URZ ;  /* 0x0000c0001c0d0890 */ /* 0x000fe2000fffe0ff */
[----:B----4-:R-:W-:Y:S01]  /*1f60*/  VOTEU.ANY UP0, P1 ;  /* 0x0000000000ff7886 */ /* 0x010fe20000800100 */
[----:B------:R-:W-:Y:S01]  /*1f70*/  VOTEU.ANY UP1, P0 ;  /* 0x0000000000ff7886 */ /* 0x000fe20000020100 */
[----:B---3--:R-:W-:-:S04]  /*1f80*/  IMAD.U32 R2, RZ, RZ, UR5 ;  /* 0x00000005ff027e24 */ /* 0x008fc8000f8e00ff */
[----:B------:R-:W-:Y:S01]  /*1f90*/  @UP1 UIADD3 UR17, UPT, UPT, UR28, 0xc000, URZ ;  /* 0x0000c0001c111890 */ /* 0x000fe2000fffe0ff */
[----:B------:R-:W-:Y:S01]  /*1fa0*/  VOTEU.ANY UP1, P0 ;  /* 0x0000000000ff7886 */ /* 0x000fe20000020100 */
[----:B------:R-:W-:Y:S06]  /*1fb0*/  BAR.SYNC.DEFER_BLOCKING 0x0 ;  /* 0x0000000000007b1d */ /* 0x000fec0000010000 */
[----:B------:R3:W-:Y:S01]  /*1fc0*/  @UP0 UTMALDG.2D [UR12], [UR24] ;  /* 0x0000000c180005b4 */ /* 0x0007e20008008000 */
[----:B------:R-:W-:Y:S01]  /*1fd0*/  UISETP.NE.U32.AND UP0, UPT, UR22, URZ, UPT ;  /* 0x000000ff1600728c */ /* 0x000fe2000bf05070 */
[----:B------:R-:W-:Y:S06]  /*1fe0*/  BAR.SYNC.DEFER_BLOCKING 0x0 ;  /* 0x0000000000007b1d */ /* 0x000fec0000010000 */
[----:B------:R3:W-:Y:S02]  /*1ff0*/  @UP1 UTMALDG.2D [UR16], [UR26] ;  /* 0x000000101a0015b4 */ /* 0x0007e40008008000 */
[----:B------:R-:W-:Y:S06]  /*2000*/  BAR.SYNC.DEFER_BLOCKING 0x0 ;  /* 0x0000000000007b1d */ /* 0x000fec0000010000 */
[----:B------:R-:W4:Y:S02]  /*2010*/  SYNCS.PHASECHK.TRANS64.TRYWAIT P0, [UR28+0xc000], R2 ;  /* 0x00c00002ff0075a7 */ /* 0x000f24000800111c */
[----:B---34-:R-:W-:Y:S05]  /*2020*/  @!P0 BRA `(.L_x_64) ;  /* 0x0000000800788947 */ /* 0x018fea0003800000 */
.L_x_81:
[----:B------:R-:W-:Y:S05]  /*2030*/  BRA.U UP0, `(.L_x_65) ;  /* 0x00000001004c7547 */ /* 0x000fea000b800000 */
[----:B------:R-:W-:Y:S02]  /*2040*/  USHF.R.U32.HI UR10, URZ, 0x4, UR12 ;  /* 0x00000004ff0a7899 */ /* 0x000fe4000801160c */
[----:B------:R-:W-:Y:S02]  /*2050*/  USHF.R.U32.HI UR12, URZ, 0x4, UR16 ;  /* 0x00000004ff0c7899 */ /* 0x000fe40008011610 */
[----:B------:R-:W-:Y:S02]  /*2060*/  USGXT.U32 UR10, UR10, 0xe ;  /* 0x0000000e0a0a789a */ /* 0x000fe40008000000 */
[----:B------:R-:W-:Y:S02]  /*2070*/  USGXT.U32 UR12, UR12, 0xe ;  /* 0x0000000e0c0c789a */ /* 0x000fe40008000000 */
[----:B------:R-:W-:Y:S02]  /*2080*/  UIADD3 UR16, UP0, UPT, UR10, 0x2, URZ ;  /* 0x000000020a107890 */ /* 0x000fe4000ff1e0ff */
[----:B------:R-:W-:Y:S01]  /*2090*/  UIADD3 UR30, UP1, UPT, UR12, 0x2, URZ ;  /* 0x000000020c1e7890 */ /* 0x000fe2000ff3e0ff */
[----:B------:R-:W-:Y:S01]  /*20a0*/  UMOV UR5, URZ ;  /* 0x000000ff00057c82 */ /* 0x000fe20008000000 */
[----:B------:R-:W-:Y:S01]  /*20b0*/  UMOV UR6, URZ ;  /* 0x000000ff00067c82 */ /* 0x000fe20008000000 */
[----:B------:R-:W-:-:S02]  /*20c0*/  UIADD3.X UR17, UPT, UPT, UR5, -0x7fffbfe0, URZ, UP0, !UPT ;  /* 0x8000402005117890 */ /* 0x000fc400087fe4ff */
[----:B------:R-:W-:Y:S01]  /*20d0*/  UIADD3.X UR31, UPT, UPT, UR6, -0x7fffbfe0, URZ, UP1, !UPT ;  /* 0x80004020061f7890 */ /* 0x000fe20008ffe4ff */
[----:B------:R-:W-:Y:S01]  /*20e0*/  UMOV UR32, 0x0 ;  /* 0x0000000000207882 */ /* 0x000fe20000000000 */
[----:B------:R-:W-:Y:S01]  /*20f0*/  UMOV UR33, 0x8100010 ;  /* 0x0810001000217882 */ /* 0x000fe20000000000 */
[----:B------:R-:W-:Y:S01]  /*2100*/  UMOV UR11, 0x80004020 ;  /* 0x80004020000b7882 */ /* 0x000fe20000000000 */
[----:B------:R-:W-:Y:S01]  /*2110*/  UMOV UR13, 0x80004020 ;  /* 0x80004020000d7882 */ /* 0x000fe20000000000 */
[----:B------:R-:W-:Y:S01]  /*2120*/  UMOV UR6, 0x0 ;  /* 0x0000000000067882 */ /* 0x000fe20000000000 */
[----:B------:R-:W-:Y:S01]  /*2130*/  UMOV UR7, 0x8100010 ;  /* 0x0810001000077882 */ /* 0x000fe20000000000 */
[----:B------:R3:W-:Y:S02]  /*2140*/  UTCQMMA gdesc[UR10], gdesc[UR12], tmem[UR23], tmem[UR32], idesc[UR33], UPT ;  /* 0x00ff200c0a0075ea */ /* 0x0007e4000b800317 */
[----:B------:R3:W-:Y:S01]  /*2150*/  UTCQMMA gdesc[UR16], gdesc[UR30], tmem[UR23], tmem[UR6], idesc[UR7], UPT ;  /* 0x00ff061e100075ea */ /* 0x0007e2000b800317 */
[----:B------:R-:W-:-:S02]  /*2160*/  NOP ;  /* 0x0000000000007918 */ /* 0x000fc40000000000 */
.L_x_65:
[----:B------:R-:W-:Y:S01]  /*2170*/  ELECT P0, URZ, PT ;  /* 0x0000000000ff782f */ /* 0x000fe20003800000 */
[----:B---3--:R-:W-:-:S03]  /*2180*/  UIADD3 UR6, UPT, UPT, UR28, 0xc020, URZ ;  /* 0x0000c0201c067890 */ /* 0x008fc6000fffe0ff */
[----:B------:R-:W-:Y:S01]  /*2190*/  ISETP.LT.U32.AND P0, PT, R36, 0x20, P0 ;  /* 0x000000202400780c */ /* 0x000fe20000701070 */
[----:B------:R-:W-:-:S12]  /*21a0*/  UMOV UR7, URZ ;  /* 0x000000ff00077c82 */ /* 0x000fd80008000000 */
[----:B------:R-:W-:Y:S01]  /*21b0*/  VOTEU.ANY UP0, P0 ;  /* 0x0000000000ff7886 */ /* 0x000fe20000000100 */
[----:B------:R-:W-:-:S04]  /*21c0*/  VOTEU.ANY UP1, P0 ;  /* 0x0000000000ff7886 */ /* 0x000fc80000020100 */
[----:B------:R-:W-:Y:S02]  /*21d0*/  @UP0 UMOV UR6, UR6 ;  /* 0x0000000600060c82 */ /* 0x000fe40008000000 */
[----:B------:R3:W-:Y:S01]  /*21e0*/  @UP1 UTCBAR [UR6], URZ ;  /* 0x000000ff060013e9 */ /* 0x0007e200080000ff */
[----:B------:R-:W-:Y:S06]  /*21f0*/  BAR.SYNC.DEFER_BLOCKING 0x0 ;  /* 0x0000000000007b1d */ /* 0x000fec0000010000 */
[----:B------:R-:W4:Y:S02]  /*2200*/  SYNCS.PHASECHK.TRANS64.TRYWAIT P0, [UR28+0xc020], R2 ;  /* 0x00c02002ff0075a7 */ /* 0x000f24000800111c */
[----:B---34-:R-:W-:Y:S05]  /*2210*/  @!P0 BRA `(.L_x_66) ;  /* 0x0000000800088947 */ /* 0x018fea0003800000 */
.L_x_82:
[----:B------:R-:W-:Y:S02]  /*2220*/  UIADD3 UR9, UPT, UPT, UR9, 0x1, URZ ;  /* 0x0000000109097890 */ /* 0x000fe4000fffe0ff */
[----:B------:R-:W-:Y:S02]  /*2230*/  UIADD3 UR14, UPT, UPT, UR14, 0x40, URZ ;  /* 0x000000400e0e7890 */ /* 0x000fe4000fffe0ff */
[----:B------:R-:W-:-:S04]  /*2240*/  UISETP.NE.U32.AND UP0, UPT, UR9, 0x4, UPT ;  /* 0x000000040900788c */ /* 0x000fc8000bf05070 */
[----:B------:R-:W-:Y:S02]  /*2250*/  USEL UR5, URZ, 0x1, UP0 ;  /* 0x00000001ff057887 */ /* 0x000fe40008000000 */
[----:B------:R-:W-:Y:S02]  /*2260*/  USEL UR9, UR9, URZ, UP0 ;  /* 0x000000ff09097287 */ /* 0x000fe40008000000 */
[----:B--2---:R-:W-:Y:S02]  /*2270*/  UISETP.GE.AND UP0, UPT, UR14, UR29, UPT ;  /* 0x0000001d0e00728c */ /* 0x004fe4000bf06270 */
[----:B------:R-:W-:-:S07]  /*2280*/  ULOP3.LUT UR4, UR4, UR5, URZ, 0x3c, !UPT ;  /* 0x0000000504047292 */ /* 0x000fce000f8e3cff */
[----:B------:R-:W-:Y:S05]  /*2290*/  BRA.U !UP0, `(.L_x_67) ;  /* 0xfffffff908ec7547 */ /* 0x000fea000b83ffff */
.L_x_60:
[----:B---34-:R-:W-:Y:S06]  /*22a0*/  BAR.SYNC.DEFER_BLOCKING 0x0 ;  /* 0x0000000000007b1d */ /* 0x018fec0000010000 */
[----:B------:R-:W-:Y:S04]  /*22b0*/  BSSY.RECONVERGENT B4, `(.L_x_68) ;  /* 0x0000004000047945 */ /* 0x000fe80003800200 */
[----:B------:R-:W-:Y:S05]  /*22c0*/  @P3 BRA `(.L_x_69) ;  /* 0x0000000000083947 */ /* 0x000fea0003800000 */
[----:B------:R-:W2:Y:S02]  /*22d0*/  SYNCS.CCTL.IV [UR8+0xc000] ;  /* 0x00c00000ff0079b1 */ /* 0x000ea40008000008 */
[----:B--2---:R-:W2:Y:S02]  /*22e0*/  SYNCS.CCTL.IV [UR8+0xc020] ;  /* 0x00c02000ff0079b1 */ /* 0x004ea40008000008 */
.L_x_69:
[----:B------:R-:W-:Y:S05]  /*22f0*/  BSYNC.RECONVERGENT B4 ;  /* 0x0000000000047941 */ /* 0x000fea0003800200 */
.L_x_68:
[----:B--2---:R-:W-:Y:S06]  /*2300*/  BAR.SYNC.DEFER_BLOCKING 0x0 ;  /* 0x0000000000007b1d */ /* 0x004fec0000010000 */
[----:B------:R-:W-:Y:S04]  /*2310*/  BSSY.RECONVERGENT B4, `(.L_x_70) ;  /* 0x0000004000047945 */ /* 0x000fe80003800200 */
[----:B------:R-:W-:Y:S05]  /*2320*/  @P3 BRA `(.L_x_71) ;  /* 0x0000000000083947 */ /* 0x000fea0003800000 */
[----:B------:R-:W2:Y:S02]  /*2330*/  SYNCS.CCTL.IV [UR8+0xc008] ;  /* 0x00c00800ff0079b1 */ /* 0x000ea40008000008 */
[----:B--2---:R-:W2:Y:S02]  /*2340*/  SYNCS.CCTL.IV [UR8+0xc028] ;  /* 0x00c02800ff0079b1 */ /* 0x004ea40008000008 */
.L_x_71:
[----:B------:R-:W-:Y:S05]  /*2350*/  BSYNC.RECONVERGENT B4 ;  /* 0x0000000000047941 */ /* 0x000fea0003800200 */
.L_x_70:
[----:B--2---:R-:W-:Y:S06]  /*2360*/  BAR.SYNC.DEFER_BLOCKING 0x0 ;  /* 0x0000000000007b1d */ /* 0x004fec0000010000 */
[----:B------:R-:W-:Y:S04]  /*2370*/  BSSY.RECONVERGENT B4, `(.L_x_72) ;  /* 0x0000004000047945 */ /* 0x000fe80003800200 */
[----:B------:R-:W-:Y:S05]  /*2380*/  @P3 BRA `(.L_x_73) ;  /* 0x0000000000083947 */ /* 0x000fea0003800000 */
[----:B------:R-:W2:Y:S02]  /*2390*/  SYNCS.CCTL.IV [UR8+0xc010] ;  /* 0x00c01000ff0079b1 */ /* 0x000ea40008000008 */
[----:B--2---:R-:W2:Y:S02]  /*23a0*/  SYNCS.CCTL.IV [UR8+0xc030] ;  /* 0x00c03000ff0079b1 */ /* 0x004ea40008000008 */
.L_x_73:
[----:B------:R-:W-:Y:S05]  /*23b0*/  BSYNC.RECONVERGENT B4 ;  /* 0x0000000000047941 */ /* 0x000fea0003800200 */
.L_x_72:
[----:B--2---:R-:W-:Y:S06]  /*23c0*/  BAR.SYNC.DEFER_BLOCKING 0x0 ;  /* 0x0000000000007b1d */ /* 0x004fec0000010000 */
[----:B------:R-:W-:Y:S04]  /*23d0*/  BSSY.RECONVERGENT B4, `(.L_x_74) ;  /* 0x0000004000047945 */ /* 0x000fe80003800200 */
[----:B------:R-:W-:Y:S05]  /*23e0*/  @P3 BRA `(.L_x_75) ;  /* 0x0000000000083947 */ /* 0x000fea0003800000 */
[----:B------:R-:W2:Y:S02]  /*23f0*/  SYNCS.CCTL.IV [UR8+0xc018] ;  /* 0x00c01800ff0079b1 */ /* 0x000ea40008000008 */
[----:B--2---:R-:W2:Y:S02]  /*2400*/  SYNCS.CCTL.IV [UR8+0xc038] ;  /* 0x00c03800ff0079b1 */ /* 0x004ea40008000008 */
.L_x_75:
[----:B------:R-:W-:Y:S05]  /*2410*/  BSYNC.RECONVERGENT B4 ;  /* 0x0000000000047941 */ /* 0x000fea0003800200 */
.L_x_74:
[----:B------:R-:W-:Y:S01]  /*2420*/  USHF.L.U32 UR4, UR22, 0x15, URZ ;  /* 0x0000001516047899 */ /* 0x000fe200080006ff */
[C---:B------:R-:W-:Y:S01]  /*2430*/  IMAD.SHL.U32 R2, R0.reuse, 0x8, RZ ;  /* 0x0000000800027824 */ /* 0x040fe200078e00ff */
[----:B------:R-:W-:Y:S01]  /*2440*/  USHF.L.U32 UR22, UR22, 0x3, URZ ;  /* 0x0000000316167899 */ /* 0x000fe200080006ff */
[----:B------:R-:W-:Y:S01]  /*2450*/  SHF.R.U32.HI R3, RZ, 0x2, R0 ;  /* 0x00000002ff037819 */ /* 0x000fe20000011600 */
[----:B------:R-:W-:Y:S01]  /*2460*/  ULOP3.LUT UR4, UR4, 0x600000, URZ, 0xc0, !UPT ;  /* 0x0060000004047892 */ /* 0x000fe2000f8ec0ff */
[----:B------:R-:W-:Y:S01]  /*2470*/  IMAD.SHL.U32 R0, R0, 0x40, RZ ;  /* 0x0000004000007824 */ /* 0x000fe200078e00ff */
[----:B------:R-:W-:Y:S01]  /*2480*/  ULOP3.LUT UR22, UR22, 0x20, URZ, 0xc0, !UPT ;  /* 0x0000002016167892 */ /* 0x000fe2000f8ec0ff */
[----:B------:R-:W-:Y:S02]  /*2490*/  LOP3.LUT R2, R2, 0x30, RZ, 0xc0, !PT ;  /* 0x0000003002027812 */ /* 0x000fe400078ec0ff */
[----:B------:R-:W-:Y:S01]  /*24a0*/  ELECT P0, URZ, PT ;  /* 0x0000000000ff782f */ /* 0x000fe20003800000 */
[----:B------:R-:W-:Y:S01]  /*24b0*/  UIADD3 UR4, UPT, UPT, UR22, UR4, UR23 ;  /* 0x0000000416047290 */ /* 0x000fe2000fffe017 */
[----:B------:R-:W-:Y:S01]  /*24c0*/  LOP3.LUT R3, R2, 0x20, R3, 0x78, !PT ;  /* 0x0000002002037812 */ /* 0x000fe200078e7803 */
[----:B------:R-:W-:Y:S01]  /*24d0*/  UMOV UR9, UR19 ;  /* 0x0000001300097c82 */ /* 0x000fe20008000000 */
[----:B------:R-:W-:Y:S01]  /*24e0*/  ISETP.LT.U32.AND P0, PT, R36, 0x20, P0 ;  /* 0x000000202400780c */ /* 0x000fe20000701070 */
[----:B------:R-:W-:Y:S01]  /*24f0*/  UMOV UR10, UR15 ;  /* 0x0000000f000a7c82 */ /* 0x000fe20008000000 */
[----:B------:R-:W-:-:S04]  /*2500*/  LOP3.LUT R0, R3, 0x1fc0, R0, 0xf8, !PT ;  /* 0x00001fc003007812 */ /* 0x000fc800078ef800 */
[----:B-----5:R-:W3:Y:S01]  /*2510*/  LDTM.x32 R4, tmem[UR4] ;  /* 0x00000004000479ee */ /* 0x020ee200082c0000 */
[----:B------:R-:W-:Y:S01]  /*2520*/  LOP3.LUT R2, R0, 0x10, RZ, 0x3c, !PT ;  /* 0x0000001000027812 */ /* 0x000fe200078e3cff */
[----:B------:R-:W-:-:S05]  /*2530*/  NOP ;  /* 0x0000000000007918 */ /* 0x000fca0000000000 */
[----:B---3--:R-:W-:Y:S01]  /*2540*/  VOTEU.ANY UP1, P0 ;  /* 0x0000000000ff7886 */ /* 0x008fe20000020100 */
[----:B------:R-:W-:Y:S01]  /*2550*/  VOTEU.ANY UP0, P0 ;  /* 0x0000000000ff7886 */ /* 0x000fe20000000100 */
[----:B------:R-:W-:Y:S02]  /*2560*/  F2FP.SATFINITE.E4M3.F32.PACK_AB_MERGE_C R6, R7, R6, RZ ;  /* 0x000000060706723e */ /* 0x000fe400048070ff */
[----:B------:R-:W-:Y:S02]  /*2570*/  F2FP.SATFINITE.E4M3.F32.PACK_AB_MERGE_C R10, R11, R10, RZ ;  /* 0x0000000a0b0a723e */ /* 0x000fe400048070ff */
[----:B------:R-:W-:Y:S02]  /*2580*/  F2FP.SATFINITE.E4M3.F32.PACK_AB_MERGE_C R14, R15, R14, RZ ;  /* 0x0000000e0f0e723e */ /* 0x000fe400048070ff */
[----:B------:R-:W-:Y:S02]  /*2590*/  F2FP.SATFINITE.E4M3.F32.PACK_AB_MERGE_C R7, R19, R18, RZ ;  /* 0x000000121307723e */ /* 0x000fe400048070ff */
[----:B------:R-:W-:-:S02]  /*25a0*/  F2FP.SATFINITE.E4M3.F32.PACK_AB_MERGE_C R22, R23, R22, RZ ;  /* 0x000000161716723e */ /* 0x000fc400048070ff */
[----:B------:R-:W-:Y:S02]  /*25b0*/  F2FP.SATFINITE.E4M3.F32.PACK_AB_MERGE_C R26, R27, R26, RZ ;  /* 0x0000001a1b1a723e */ /* 0x000fe400048070ff */
[----:B------:R-:W-:Y:S02]  /*25c0*/  F2FP.SATFINITE.E4M3.F32.PACK_AB_MERGE_C R30, R31, R30, RZ ;  /* 0x0000001e1f1e723e */ /* 0x000fe400048070ff */
[----:B------:R-:W-:Y:S02]  /*25d0*/  F2FP.SATFINITE.E4M3.F32.PACK_AB_MERGE_C R34, R35, R34, RZ ;  /* 0x000000222322723e */ /* 0x000fe400048070ff */
[----:B------:R-:W-:Y:S02]  /*25e0*/  F2FP.SATFINITE.E4M3.F32.PACK_AB_MERGE_C R4, R5, R4, R6 ;  /* 0x000000040504723e */ /* 0x000fe40004807006 */
[----:B------:R-:W-:Y:S02]  /*25f0*/  F2FP.SATFINITE.E4M3.F32.PACK_AB_MERGE_C R5, R9, R8, R10 ;  /* 0x000000080905723e */ /* 0x000fe4000480700a */
[----:B------:R-:W-:-:S02]  /*2600*/  F2FP.SATFINITE.E4M3.F32.PACK_AB_MERGE_C R6, R13, R12, R14 ;  /* 0x0000000c0d06723e */ /* 0x000fc4000480700e */
[----:B------:R-:W-:Y:S02]  /*2610*/  F2FP.SATFINITE.E4M3.F32.PACK_AB_MERGE_C R7, R17, R16, R7 ;  /* 0x000000101107723e */ /* 0x000fe40004807007 */
[----:B------:R-:W-:Y:S02]  /*2620*/  F2FP.SATFINITE.E4M3.F32.PACK_AB_MERGE_C R20, R21, R20, R22 ;  /* 0x000000141514723e */ /* 0x000fe40004807016 */
[----:B------:R-:W-:Y:S01]  /*2630*/  F2FP.SATFINITE.E4M3.F32.PACK_AB_MERGE_C R21, R25, R24, R26 ;  /* 0x000000181915723e */ /* 0x000fe2000480701a */
[----:B--2---:R2:W-:Y:S01]  /*2640*/  STS.128 [R0+UR8], R4 ;  /* 0x0000000400007988 */ /* 0x0045e20008000c08 */
[----:B------:R-:W-:Y:S02]  /*2650*/  F2FP.SATFINITE.E4M3.F32.PACK_AB_MERGE_C R22, R29, R28, R30 ;  /* 0x0000001c1d16723e */ /* 0x000fe4000480701e */
[----:B------:R-:W-:-:S05]  /*2660*/  F2FP.SATFINITE.E4M3.F32.PACK_AB_MERGE_C R23, R33, R32, R34 ;  /* 0x000000202117723e */ /* 0x000fca0004807022 */
[----:B------:R2:W-:Y:S01]  /*2670*/  STS.128 [R2+UR8], R20 ;  /* 0x0000001402007988 */ /* 0x0005e20008000c08 */
[----:B------:R3:W-:Y:S06]  /*2680*/  MEMBAR.ALL.CTA ;  /* 0x0000000000007992 */ /* 0x0007ec0000008000 */
[----:B---3--:R-:W3:Y:S02]  /*2690*/  FENCE.VIEW.ASYNC.S ;  /* 0x00000000000073c6 */ /* 0x008ee40000000000 */
[----:B---3--:R-:W-:Y:S06]  /*26a0*/  BAR.SYNC.DEFER_BLOCKING 0x0 ;  /* 0x0000000000007b1d */ /* 0x008fec0000010000 */
[----:B------:R2:W-:Y:S01]  /*26b0*/  @UP1 UTMASTG.2D [UR8], [UR20] ;  /* 0x00000008140013b5 */ /* 0x0005e20008008000 */
[----:B------:R0:W-:Y:S01]  /*26c0*/  UTMACMDFLUSH ;  /* 0x00000000000079b7 */ /* 0x0001e20000000000 */
[----:B------:R-:W-:-:S04]  /*26d0*/  DEPBAR.LE SB0, 0x0 ;  /* 0x000080000000791a */ /* 0x000fc80000000000 */
[----:B------:R-:W-:Y:S08]  /*26e0*/  BAR.SYNC.DEFER_BLOCKING 0x0 ;  /* 0x0000000000007b1d */ /* 0x000ff00000010000 */
[----:B------:R-:W-:Y:S06]  /*26f0*/  BAR.SYNC.DEFER_BLOCKING 0x0 ;  /* 0x0000000000007b1d */ /* 0x000fec0000010000 */
[----:B--2---:R-:W-:Y:S05]  /*2700*/  @P2 BRA `(.L_x_76) ;  /* 0x0000000000a02947 */ /* 0x004fea0003800000 */
[----:B------:R-:W2:Y:S01]  /*2710*/  S2UR UR5, SR_CgaCtaId ;  /* 0x00000000000579c3 */ /* 0x000ea20000008800 */
[----:B------:R-:W-:Y:S01]  /*2720*/  NOP ;  /* 0x0000000000007918 */ /* 0x000fe20000000000 */
[----:B------:R-:W-:Y:S01]  /*2730*/  UMOV UR4, 0x50 ;  /* 0x0000005000047882 */ /* 0x000fe20000000000 */
[----:B------:R-:W-:Y:S02]  /*2740*/  IMAD.U32 R0, RZ, RZ, UR23 ;  /* 0x00000017ff007e24 */ /* 0x000fe4000f8e00ff */
[----:B------:R-:W-:Y:S02]  /*2750*/  IMAD.MOV.U32 R3, RZ, RZ, 0x3 ;  /* 0x00000003ff037424 */ /* 0x000fe400078e00ff */
[----:B------:R-:W-:Y:S01]  /*2760*/  IMAD.MOV.U32 R7, RZ, RZ, 0x1 ;  /* 0x00000001ff077424 */ /* 0x000fe200078e00ff */
[----:B------:R-:W-:-:S04]  /*2770*/  LOP3.LUT R0, R0, 0xffff, RZ, 0xc0, !PT ;  /* 0x0000ffff00007812 */ /* 0x000fc800078ec0ff */
[----:B------:R-:W-:-:S05]  /*2780*/  SHF.R.U32.HI R0, RZ, 0x5, R0 ;  /* 0x00000005ff007819 */ /* 0x000fca0000011600 */
[----:B------:R-:W-:Y:S01]  /*2790*/  VIADD R2, R0, 0x10 ;  /* 0x0000001000027836 */ /* 0x000fe20000000000 */
[----:B------:R-:W-:Y:S01]  /*27a0*/  SHF.L.U32 R0, R3, R0, RZ ;  /* 0x0000000003007219 */ /* 0x000fe200000006ff */
[----:B--2---:R-:W-:-:S03]  /*27b0*/  ULEA UR6, UR5, UR4, 0x18 ;  /* 0x0000000405067291 */ /* 0x004fc6000f8ec0ff */
[----:B------:R-:W-:-:S04]  /*27c0*/  SHF.L.U32 R3, R7, R2, RZ ;  /* 0x0000000207037219 */ /* 0x000fc800000006ff */
[----:B------:R-:W-:Y:S02]  /*27d0*/  LOP3.LUT R0, R3, R0, RZ, 0xfc, !PT ;  /* 0x0000000003007212 */ /* 0x000fe400078efcff */
[----:B------:R-:W2:Y:S02]  /*27e0*/  LDS R5, [UR6] ;  /* 0x00000006ff057984 */ /* 0x000ea40008000800 */
[C---:B------:R-:W-:Y:S02]  /*27f0*/  LOP3.LUT R2, R0.reuse, 0xffff, RZ, 0xc0, !PT ;  /* 0x0000ffff00027812 */ /* 0x040fe400078ec0ff */
[----:B--2---:R-:W-:-:S04]  /*2800*/  LOP3.LUT R3, R0, 0xffff, R5, 0x80, !PT ;  /* 0x0000ffff00037812 */ /* 0x004fc800078e8005 */
[----:B------:R-:W-:-:S13]  /*2810*/  ISETP.NE.AND P0, PT, R3, R2, PT ;  /* 0x000000020300720c */ /* 0x000fda0003f05270 */
[----:B------:R-:W-:Y:S05]  /*2820*/  @P0 BRA `(.L_x_77) ;  /* 0x0000000000500947 */ /* 0x000fea0003800000 */
[----:B------:R-:W-:Y:S02]  /*2830*/  SHF.R.U32.HI R5, RZ, 0x10, R5 ;  /* 0x00000010ff057819 */ /* 0x000fe40000011605 */
[----:B------:R-:W-:-:S04]  /*2840*/  SHF.R.U32.HI R2, RZ, 0x10, R0 ;  /* 0x00000010ff027819 */ /* 0x000fc80000011600 */
[----:B------:R-:W-:-:S04]  /*2850*/  LOP3.LUT R5, R5, R2, RZ, 0xc0, !PT ;  /* 0x0000000205057212 */ /* 0x000fc800078ec0ff */
[----:B------:R-:W-:-:S13]  /*2860*/  ISETP.NE.AND P0, PT, R5, R2, PT ;  /* 0x000000020500720c */ /* 0x000fda0003f05270 */
[----:B------:R-:W-:Y:S05]  /*2870*/  @P0 BRA `(.L_x_78) ;  /* 0x0000000000300947 */ /* 0x000fea0003800000 */
[----:B------:R-:W-:Y:S01]  /*2880*/  R2UR UR4, R0 ;  /* 0x00000000000472ca */ /* 0x000fe200000e0000 */
[----:B------:R-:W-:Y:S01]  /*2890*/  VOTEU.ANY UR5, UPT, PT ;  /* 0x0000000000057886 */ /* 0x000fe200038e0100 */
[----:B------:R-:W2:Y:S01]  /*28a0*/  S2R R0, SR_LANEID ;  /* 0x0000000000007919 */ /* 0x000ea20000000000 */
[----:B------:R-:W-:-:S10]  /*28b0*/  UFLO.U32 UR5, UR5 ;  /* 0x00000005000572bd */ /* 0x000fd400080e0000 */
[----:B------:R-:W-:-:S06]  /*28c0*/  ULOP3.LUT UR4, URZ, UR4, URZ, 0x33, !UPT ;  /* 0x00000004ff047292 */ /* 0x000fcc000f8e33ff */
[----:B------:R-:W-:-:S04]  /*28d0*/  IMAD.U32 R2, RZ, RZ, UR4 ;  /* 0x00000004ff027e24 */ /* 0x000fc8000f8e00ff */
[----:B------:R-:W3:Y:S02]  /*28e0*/  REDUX UR7, R2 ;  /* 0x00000000020773c4 */ /* 0x000ee40000000000 */
[----:B------:R4:W-:Y:S01]  /*28f0*/  UTCATOMSWS.AND URZ, UR4 ;  /* 0x0000000400ff79e3 */ /* 0x0009e20008000000 */
[----:B--2---:R-:W-:Y:S01]  /*2900*/  ISETP.EQ.U32.AND P0, PT, R0, UR5, PT ;  /* 0x0000000500007c0c */ /* 0x004fe2000bf02070 */
[----:B---3--:R-:W-:-:S12]  /*2910*/  IMAD.U32 R0, RZ, RZ, UR7 ;  /* 0x00000007ff007e24 */ /* 0x008fd8000f8e00ff */
[----:B------:R4:W-:Y:S01]  /*2920*/  @P0 ATOMS.AND RZ, [UR6], R0 ;  /* 0x00000000ffff098c */ /* 0x0009e2000a800006 */
[----:B------:R-:W-:Y:S05]  /*2930*/  BRA `(.L_x_76) ;  /* 0x0000000000147947 */ /* 0x000fea0003800000 */
.L_x_78:
[----:B------:R-:W-:-:S07]  /*2940*/  MOV R2, 0x2960 ;  /* 0x0000296000027802 */ /* 0x000fce0000000f00 */
[----:B-1----:R-:W-:Y:S05]  /*2950*/  CALL.REL.NOINC `($__internal_0_$__cuda_sm10x_tcgen05_guardrail_trap_col_being_dealloced_not_returned_by_alloc) ;  /* 0x0000000000447944 */ /* 0x002fea0003c00000 */
[----:B------:R-:W-:Y:S05]  /*2960*/  BRA `(.L_x_76) ;  /* 0x0000000000087947 */ /* 0x000fea0003800000 */
.L_x_77:
[----:B------:R-:W-:-:S07]  /*2970*/  MOV R2, 0x2990 ;  /* 0x0000299000027802 */ /* 0x000fce0000000f00 */
[----:B-1----:R-:W-:Y:S05]  /*2980*/  CALL.REL.NOINC `($__internal_2_$__cuda_sm10x_tcgen05_guardrail_trap_unallocated_columns_being_dealloced) ;  /* 0x0000000000507944 */ /* 0x002fea0003c00000 */
.L_x_76:
[----:B------:R-:W-:Y:S01]  /*2990*/  NOP ;  /* 0x0000000000007918 */ /* 0x000fe20000000000 */
[----:B----4-:R-:W-:Y:S05]  /*29a0*/  EXIT ;  /* 0x000000000000794d */ /* 0x010fea0003800000 */
.L_x_61:
[----:B------:R-:W2:Y:S02]  /*29b0*/  SYNCS.PHASECHK.TRANS64.TRYWAIT P0, [UR8+0xc000], RZ ;  /* 0x00c000ffff0075a7 */ /* 0x000ea40008001108 */
[----:B--2---:R-:W-:Y:S05]  /*29c0*/  @!P0 BRA `(.L_x_61) ;  /* 0xfffffffc00f88947 */ /* 0x004fea000383ffff */
[----:B------:R-:W-:Y:S05]  /*29d0*/  BRA `(.L_x_79) ;  /* 0xfffffff000887947 */ /* 0x000fea000383ffff */
.L_x_63:
[----:B------:R-:W2:Y:S02]  /*29e0*/  SYNCS.PHASECHK.TRANS64.TRYWAIT P1, [UR8+0xc020], RZ ;  /* 0x00c020ffff0075a7 */ /* 0x000ea40008021108 */
[----:B--2---:R-:W-:Y:S05]  /*29f0*/  @!P1 BRA `(.L_x_63) ;  /* 0xfffffffc00f89947 */ /* 0x004fea000383ffff */
[----:B------:R-:W-:Y:S05]  /*2a00*/  BRA `(.L_x_80) ;  /* 0xfffffff000fc7947 */ /* 0x000fea000383ffff */
.L_x_64:
[----:B------:R-:W3:Y:S02]  /*2a10*/  SYNCS.PHASECHK.TRANS64.TRYWAIT P0, [UR28+0xc000], R2 ;  /* 0x00c00002ff0075a7 */ /* 0x000ee4000800111c */
[----:B---3--:R-:W-:Y:S05]  /*2a20*/  @!P0 BRA `(.L_x_64) ;  /* 0xfffffffc00f88947 */ /* 0x008fea000383ffff */
[----:B------:R-:W-:Y:S05]  /*2a30*/  BRA `(.L_x_81) ;  /* 0xfffffff4007c7947 */ /* 0x000fea000383ffff */
.L_x_66:
[----:B------:R-:W3:Y:S02]  /*2a40*/  SYNCS.PHASECHK.TRANS64.TRYWAIT P0, [UR28+0xc020], R2 ;  /* 0x00c02002ff0075a7 */ /* 0x000ee4000800111c */
[----:B---3--:R-:W-:Y:S05]  /*2a50*/  @!P0 BRA `(.L_x_66) ;  /* 0xfffffffc00f88947 */ /* 0x008fea000383ffff */
[----:B------:R-:W-:Y:S05]  /*2a60*/  BRA `(.L_x_82) ;  /* 0xfffffff400ec7947 */ /* 0x000fea000383ffff */
        .weak           $__internal_0_$__cuda_sm10x_tcgen05_guardrail_trap_col_being_dealloced_not_returned_by_alloc
        .type           $__internal_0_$__cuda_sm10x_tcgen05_guardrail_trap_col_being_dealloced_not_returned_by_alloc,@function
        .size           $__internal_0_$__cuda_sm10x_tcgen05_guardrail_trap_col_being_dealloced_not_returned_by_alloc,($__internal_1_$__cuda_sm10x_tcgen05_guardrail_trap_phase_invalid_during_alloc - $__internal_0_$__cuda_sm10x_tcgen05_guardrail_trap_col_being_dealloced_not_returned_by_alloc)
$__internal_0_$__cuda_sm10x_tcgen05_guardrail_trap_col_being_dealloced_not_returned_by_alloc:
[----:B------:R-:W-:Y:S05]  /*2a70*/  BPT.TRAP 0x1 ;  /* 0x000000040000795c */ /* 0x000fea0000300000 */
[----:B------:R-:W-:-:S04]  /*2a80*/  IMAD.MOV.U32 R3, RZ, RZ, 0x0 ;  /* 0x00000000ff037424 */ /* 0x000fc800078e00ff */
[----:B------:R-:W-:Y:S05]  /*2a90*/  RET.REL.NODEC R2 `(gluon_tcgen05) ;  /* 0xffffffd402587950 */ /* 0x000fea0003c3ffff */
        .weak           $__internal_1_$__cuda_sm10x_tcgen05_guardrail_trap_phase_invalid_during_alloc
        .type           $__internal_1_$__cuda_sm10x_tcgen05_guardrail_trap_phase_invalid_during_alloc,@function
        .size           $__internal_1_$__cuda_sm10x_tcgen05_guardrail_trap_phase_invalid_during_alloc,($__internal_2_$__cuda_sm10x_tcgen05_guardrail_trap_unallocated_columns_being_dealloced - $__internal_1_$__cuda_sm10x_tcgen05_guardrail_trap_phase_invalid_during_alloc)
$__internal_1_$__cuda_sm10x_tcgen05_guardrail_trap_phase_invalid_during_alloc:
[----:B------:R-:W-:Y:S05]  /*2aa0*/  BPT.TRAP 0x1 ;  /* 0x000000040000795c */ /* 0x000fea0000300000 */
[----:B------:R-:W-:-:S04]  /*2ab0*/  IMAD.MOV.U32 R3, RZ, RZ, 0x0 ;  /* 0x00000000ff037424 */ /* 0x000fc800078e00ff */
[----:B------:R-:W-:Y:S05]  /*2ac0*/  RET.REL.NODEC R2 `(gluon_tcgen05) ;  /* 0xffffffd4024c7950 */ /* 0x000fea0003c3ffff */
        .weak           $__internal_2_$__cuda_sm10x_tcgen05_guardrail_trap_unallocated_columns_being_dealloced
        .type           $__internal_2_$__cuda_sm10x_tcgen05_guardrail_trap_unallocated_columns_being_dealloced,@function
        .size           $__internal_2_$__cuda_sm10x_tcgen05_guardrail_trap_unallocated_columns_being_dealloced,(.L_x_86 - $__internal_2_$__cuda_sm10x_tcgen05_guardrail_trap_unallocated_columns_being_dealloced)
$__internal_2_$__cuda_sm10x_tcgen05_guardrail_trap_unallocated_columns_being_dealloced:
[----:B------:R-:W-:Y:S05]  /*2ad0*/  BPT.TRAP 0x1 ;  /* 0x000000040000795c */ /* 0x000fea0000300000 */
[----:B------:R-:W-:-:S04]  /*2ae0*/  IMAD.MOV.U32 R3, RZ, RZ, 0x0 ;  /* 0x00000000ff037424 */ /* 0x000fc800078e00ff */
[----:B------:R-:W-:Y:S05]  /*2af0*/  RET.REL.NODEC R2 `(gluon_tcgen05) ;  /* 0xffffffd402407950 */ /* 0x000fea0003c3ffff */
.L_x_83:
[----:B------:R-:W-:-:S00]  /*2b00*/  BRA `(.L_x_83) ;  /* 0xfffffffc00fc7947 */ /* 0x000fc0000383ffff */
[----:B------:R-:W-:-:S00]  /*2b10*/  NOP ;  /* 0x0000000000007918 */ /* 0x000fc00000000000 */
        /* <DEDUP_REMOVED lines=14> */
.L_x_86:


//--------------------- .nv.shared.gluon_tcgen05  --------------------------
	.section	.nv.shared.gluon_tcgen05,"aw",@nobits
	.sectionflags	@""
	.align	16
	.zero		1024


//--------------------- .nv.shared.reserved.0     --------------------------
	.section	.nv.shared.reserved.0,"aw",@nobits
	.align	8
	.weak		__nv_reservedSMEM_offset_0_alias
	.size		__nv_reservedSMEM_offset_0_alias, 0, 64
	.other		__nv_reservedSMEM_offset_0_alias,@"STO_CUDA_RESERVED_SHARED STV_DEFAULT"
__nv_reservedSMEM_offset_0_alias:
	.zero		0
.nv.shared.reserved.0:
	.zero		64
	.weak		__nv_reservedSMEM_allocation_phase
	.type		__nv_reservedSMEM_allocation_phase,@object
	.size		__nv_reservedSMEM_allocation_phase,(.L_0 - __nv_reservedSMEM_allocation_phase)
__nv_reservedSMEM_allocation_phase:
	.zero		1
.L_0:
	.zero		7
	.weak		__nv_reservedSMEM_devtool_atexit_pc
	.type		__nv_reservedSMEM_devtool_atexit_pc,@object
	.size		__nv_reservedSMEM_devtool_atexit_pc,(__nv_reservedSMEM_allocation_mask - __nv_reservedSMEM_devtool_atexit_pc)
__nv_reservedSMEM_devtool_atexit_pc:
	.zero		8
	.weak		__nv_reservedSMEM_allocation_mask
	.type		__nv_reservedSMEM_allocation_mask,@object
	.size		__nv_reservedSMEM_allocation_mask,(.L_2 - __nv_reservedSMEM_allocation_mask)
__nv_reservedSMEM_allocation_mask:
	.zero		4
.L_2:


//--------------------- .nv.constant0.gluon_tcgen05 --------------------------
	.section	.nv.constant0.gluon_tcgen05,"a",@progbits
	.sectionflags	@""
	.align	4
.nv.constant0.gluon_tcgen05:
	.zero		976


//--------------------- SYMBOLS --------------------------

	.type		.nv.reservedSmem.offset0,@object
	.size		.nv.reservedSmem.offset0,0x4
	.type		.nv.reservedSmem.cap,@object
	.size		.nv.reservedSmem.cap,0x4
